	.target	sm_90a

	.elftype	@"ET_EXEC"


//--------------------- .note.nv.tkinfo           --------------------------
	.section	.note.nv.tkinfo,"",@"SHT_NOTE"
	.sectionflags	@"SHF_NOTE_NV_TKINFO"
	.tkinfo
        /*0018*/ 	.word	0x00000002
        /*0030*/ 	.string	""
        /*0030*/ 	.string	"ptxas"
        /*0030*/ 	.string	"Cuda compilation tools, release 13.0, V13.0.88"
        /*0030*/ 	.string	"Build cuda_13.0.r13.0/compiler.36424714_0"
        /*0030*/ 	.string	"-arch sm_90a -m 64 "



//--------------------- .note.nv.cuinfo           --------------------------
	.section	.note.nv.cuinfo,"",@"SHT_NOTE"
	.sectionflags	@"SHF_NOTE_NV_CUINFO"
        /*0018*/ 	.short	0x0002
        /*001a*/ 	.short	0x005a
        /*001c*/ 	.short	0x0082
	.zero		2


//--------------------- .nv.info                  --------------------------
	.section	.nv.info,"",@"SHT_CUDA_INFO"
	.align	4


	//----- nvinfo : EIATTR_REGCOUNT
	.align		4
        /*0000*/ 	.byte	0x04, 0x2f
        /*0002*/ 	.short	(.L_12 - .L_11)
	.align		4
.L_11:
        /*0004*/ 	.word	index@(_ZN7cutlass13device_kernelINS_4gemm6kernel13GemmUniversalIN4cute5tupleIJiiiiEEENS1_10collective13CollectiveMmaINS1_43MainloopSm90TmaGmmaWarpSpecializedSparseFP8ILi8ENS5_IJNS4_1CILi1EEENSA_ILi2EEESB_EEENS1_35KernelTmaWarpSpecializedCooperativeEEENS5_IJNSA_ILi256EEENSA_ILi64EEENSA_ILi128EEEEEENS_12float_e4m3_tENS5_IJNS4_6LayoutINS5_IJiNS5_IJSC_iEEEiEEENS5_IJlNS5_IJSB_SC_EEElEEEEENSL_INS5_IJNS5_IJSH_iEEENS5_IJSI_iEEEiEEENS5_IJNS5_IJSI_NSA_ILi8192EEEEEENS5_IJSB_lEEElEEEEEEEESK_NS5_IJlSB_lEEENS4_8TiledMMAINS4_8MMA_AtomIJNS4_4SM904GMMA6SPARSE31GMMA_64x64x64_F32E4M3E4M3_SS_TNILNS14_7ScaleInE1ELS17_1ELNS14_9SparseSelE0EEEEEENSL_INS5_IJSC_SB_SB_EEENS5_IJSB_NSA_ILi0EEES1C_EEEEENS5_IJNS4_10UnderscoreES1F_S1F_EEEEENS4_23SM90_TMA_LOAD_MULTICASTENS4_14ComposedLayoutINS4_7SwizzleILi2ELi4ELi3EEENS4_25smem_sparse_ptr_flag_bitsILi2ELi8EEENSL_INS5_IJNS5_IJSB_NSA_ILi8EEEEEENS5_IJSC_SH_EEEEEENS5_IJNS5_IJS1C_SI_EEESO_EEEEEEEvNS4_8identityENS4_13SM90_TMA_LOADENS1J_INS1K_ILi3ELi4ELi3EEENS4_18smem_ptr_flag_bitsILi8EEENSL_INS5_IJS1O_SI_EEENS5_IJSI_SB_EEEEEEEvS1W_EENS_8epilogue10collective6detail29Sm90TmaWarpSpecializedAdapterINS27_15DefaultEpilogueIfNS5_IJSB_llEEES2B_NS26_6thread17LinearCombinationIfLi1EffLNS2C_9ScaleType4KindE0ELNS_15FloatRoundStyleE2EfEENS1_15EpilogueDefaultEEEEEvvEEEEvNT_6ParamsE)
        /*0008*/ 	.word	0x000000a8


	//----- nvinfo : EIATTR_FRAME_SIZE
	.align		4
.L_12:
        /*000c*/ 	.byte	0x04, 0x11
        /*000e*/ 	.short	(.L_14 - .L_13)
	.align		4
.L_13:
        /*0010*/ 	.word	index@(_ZN7cutlass13device_kernelINS_4gemm6kernel13GemmUniversalIN4cute5tupleIJiiiiEEENS1_10collective13CollectiveMmaINS1_43MainloopSm90TmaGmmaWarpSpecializedSparseFP8ILi8ENS5_IJNS4_1CILi1EEENSA_ILi2EEESB_EEENS1_35KernelTmaWarpSpecializedCooperativeEEENS5_IJNSA_ILi256EEENSA_ILi64EEENSA_ILi128EEEEEENS_12float_e4m3_tENS5_IJNS4_6LayoutINS5_IJiNS5_IJSC_iEEEiEEENS5_IJlNS5_IJSB_SC_EEElEEEEENSL_INS5_IJNS5_IJSH_iEEENS5_IJSI_iEEEiEEENS5_IJNS5_IJSI_NSA_ILi8192EEEEEENS5_IJSB_lEEElEEEEEEEESK_NS5_IJlSB_lEEENS4_8TiledMMAINS4_8MMA_AtomIJNS4_4SM904GMMA6SPARSE31GMMA_64x64x64_F32E4M3E4M3_SS_TNILNS14_7ScaleInE1ELS17_1ELNS14_9SparseSelE0EEEEEENSL_INS5_IJSC_SB_SB_EEENS5_IJSB_NSA_ILi0EEES1C_EEEEENS5_IJNS4_10UnderscoreES1F_S1F_EEEEENS4_23SM90_TMA_LOAD_MULTICASTENS4_14ComposedLayoutINS4_7SwizzleILi2ELi4ELi3EEENS4_25smem_sparse_ptr_flag_bitsILi2ELi8EEENSL_INS5_IJNS5_IJSB_NSA_ILi8EEEEEENS5_IJSC_SH_EEEEEENS5_IJNS5_IJS1C_SI_EEESO_EEEEEEEvNS4_8identityENS4_13SM90_TMA_LOADENS1J_INS1K_ILi3ELi4ELi3EEENS4_18smem_ptr_flag_bitsILi8EEENSL_INS5_IJS1O_SI_EEENS5_IJSI_SB_EEEEEEEvS1W_EENS_8epilogue10collective6detail29Sm90TmaWarpSpecializedAdapterINS27_15DefaultEpilogueIfNS5_IJSB_llEEES2B_NS26_6thread17LinearCombinationIfLi1EffLNS2C_9ScaleType4KindE0ELNS_15FloatRoundStyleE2EfEENS1_15EpilogueDefaultEEEEEvvEEEEvNT_6ParamsE)
        /*0014*/ 	.word	0x00000000


	//----- nvinfo : EIATTR_MIN_STACK_SIZE
	.align		4
.L_14:
        /*0018*/ 	.byte	0x04, 0x12
        /*001a*/ 	.short	(.L_16 - .L_15)
	.align		4
.L_15:
        /*001c*/ 	.word	index@(_ZN7cutlass13device_kernelINS_4gemm6kernel13GemmUniversalIN4cute5tupleIJiiiiEEENS1_10collective13CollectiveMmaINS1_43MainloopSm90TmaGmmaWarpSpecializedSparseFP8ILi8ENS5_IJNS4_1CILi1EEENSA_ILi2EEESB_EEENS1_35KernelTmaWarpSpecializedCooperativeEEENS5_IJNSA_ILi256EEENSA_ILi64EEENSA_ILi128EEEEEENS_12float_e4m3_tENS5_IJNS4_6LayoutINS5_IJiNS5_IJSC_iEEEiEEENS5_IJlNS5_IJSB_SC_EEElEEEEENSL_INS5_IJNS5_IJSH_iEEENS5_IJSI_iEEEiEEENS5_IJNS5_IJSI_NSA_ILi8192EEEEEENS5_IJSB_lEEElEEEEEEEESK_NS5_IJlSB_lEEENS4_8TiledMMAINS4_8MMA_AtomIJNS4_4SM904GMMA6SPARSE31GMMA_64x64x64_F32E4M3E4M3_SS_TNILNS14_7ScaleInE1ELS17_1ELNS14_9SparseSelE0EEEEEENSL_INS5_IJSC_SB_SB_EEENS5_IJSB_NSA_ILi0EEES1C_EEEEENS5_IJNS4_10UnderscoreES1F_S1F_EEEEENS4_23SM90_TMA_LOAD_MULTICASTENS4_14ComposedLayoutINS4_7SwizzleILi2ELi4ELi3EEENS4_25smem_sparse_ptr_flag_bitsILi2ELi8EEENSL_INS5_IJNS5_IJSB_NSA_ILi8EEEEEENS5_IJSC_SH_EEEEEENS5_IJNS5_IJS1C_SI_EEESO_EEEEEEEvNS4_8identityENS4_13SM90_TMA_LOADENS1J_INS1K_ILi3ELi4ELi3EEENS4_18smem_ptr_flag_bitsILi8EEENSL_INS5_IJS1O_SI_EEENS5_IJSI_SB_EEEEEEEvS1W_EENS_8epilogue10collective6detail29Sm90TmaWarpSpecializedAdapterINS27_15DefaultEpilogueIfNS5_IJSB_llEEES2B_NS26_6thread17LinearCombinationIfLi1EffLNS2C_9ScaleType4KindE0ELNS_15FloatRoundStyleE2EfEENS1_15EpilogueDefaultEEEEEvvEEEEvNT_6ParamsE)
        /*0020*/ 	.word	0x00000000
.L_16:


//--------------------- .nv.compat                --------------------------
	.section	.nv.compat,"",@"SHT_CUDA_COMPAT_INFO"
	.align	4
        /*0000*/ 	.byte	0x02, 0x09, 0x01, 0x00, 0x02, 0x02, 0x04, 0x00, 0x02, 0x05, 0x05, 0x00, 0x03, 0x07, 0x01, 0x01
        /*0010*/ 	.byte	0x02, 0x03, 0x01, 0x00, 0x02, 0x06, 0x01, 0x00, 0x04, 0x0b, 0x08, 0x00, 0x00, 0x00, 0x00, 0x00
        /*0020*/ 	.byte	0x00, 0x00, 0x00, 0x00


//--------------------- .nv.info._ZN7cutlass13device_kernelINS_4gemm6kernel13GemmUniversalIN4cute5tupleIJiiiiEEENS1_10collective13CollectiveMmaINS1_43MainloopSm90TmaGmmaWarpSpecializedSparseFP8ILi8ENS5_IJNS4_1CILi1EEENSA_ILi2EEESB_EEENS1_35KernelTmaWarpSpecializedCooperativeEEENS5_IJNSA_ILi256EEENSA_ILi64EEENSA_ILi128EEEEEENS_12float_e4m3_tENS5_IJNS4_6LayoutINS5_IJiNS5_IJSC_iEEEiEEENS5_IJlNS5_IJSB_SC_EEElEEEEENSL_INS5_IJNS5_IJSH_iEEENS5_IJSI_iEEEiEEENS5_IJNS5_IJSI_NSA_ILi8192EEEEEENS5_IJSB_lEEElEEEEEEEESK_NS5_IJlSB_lEEENS4_8TiledMMAINS4_8MMA_AtomIJNS4_4SM904GMMA6SPARSE31GMMA_64x64x64_F32E4M3E4M3_SS_TNILNS14_7ScaleInE1ELS17_1ELNS14_9SparseSelE0EEEEEENSL_INS5_IJSC_SB_SB_EEENS5_IJSB_NSA_ILi0EEES1C_EEEEENS5_IJNS4_10UnderscoreES1F_S1F_EEEEENS4_23SM90_TMA_LOAD_MULTICASTENS4_14ComposedLayoutINS4_7SwizzleILi2ELi4ELi3EEENS4_25smem_sparse_ptr_flag_bitsILi2ELi8EEENSL_INS5_IJNS5_IJSB_NSA_ILi8EEEEEENS5_IJSC_SH_EEEEEENS5_IJNS5_IJS1C_SI_EEESO_EEEEEEEvNS4_8identityENS4_13SM90_TMA_LOADENS1J_INS1K_ILi3ELi4ELi3EEENS4_18smem_ptr_flag_bitsILi8EEENSL_INS5_IJS1O_SI_EEENS5_IJSI_SB_EEEEEEEvS1W_EENS_8epilogue10collective6detail29Sm90TmaWarpSpecializedAdapterINS27_15DefaultEpilogueIfNS5_IJSB_llEEES2B_NS26_6thread17LinearCombinationIfLi1EffLNS2C_9ScaleType4KindE0ELNS_15FloatRoundStyleE2EfEENS1_15EpilogueDefaultEEEEEvvEEEEvNT_6ParamsE --------------------------
	.section	.nv.info._ZN7cutlass13device_kernelINS_4gemm6kernel13GemmUniversalIN4cute5tupleIJiiiiEEENS1_10collective13CollectiveMmaINS1_43MainloopSm90TmaGmmaWarpSpecializedSparseFP8ILi8ENS5_IJNS4_1CILi1EEENSA_ILi2EEESB_EEENS1_35KernelTmaWarpSpecializedCooperativeEEENS5_IJNSA_ILi256EEENSA_ILi64EEENSA_ILi128EEEEEENS_12float_e4m3_tENS5_IJNS4_6LayoutINS5_IJiNS5_IJSC_iEEEiEEENS5_IJlNS5_IJSB_SC_EEElEEEEENSL_INS5_IJNS5_IJSH_iEEENS5_IJSI_iEEEiEEENS5_IJNS5_IJSI_NSA_ILi8192EEEEEENS5_IJSB_lEEElEEEEEEEESK_NS5_IJlSB_lEEENS4_8TiledMMAINS4_8MMA_AtomIJNS4_4SM904GMMA6SPARSE31GMMA_64x64x64_F32E4M3E4M3_SS_TNILNS14_7ScaleInE1ELS17_1ELNS14_9SparseSelE0EEEEEENSL_INS5_IJSC_SB_SB_EEENS5_IJSB_NSA_ILi0EEES1C_EEEEENS5_IJNS4_10UnderscoreES1F_S1F_EEEEENS4_23SM90_TMA_LOAD_MULTICASTENS4_14ComposedLayoutINS4_7SwizzleILi2ELi4ELi3EEENS4_25smem_sparse_ptr_flag_bitsILi2ELi8EEENSL_INS5_IJNS5_IJSB_NSA_ILi8EEEEEENS5_IJSC_SH_EEEEEENS5_IJNS5_IJS1C_SI_EEESO_EEEEEEEvNS4_8identityENS4_13SM90_TMA_LOADENS1J_INS1K_ILi3ELi4ELi3EEENS4_18smem_ptr_flag_bitsILi8EEENSL_INS5_IJS1O_SI_EEENS5_IJSI_SB_EEEEEEEvS1W_EENS_8epilogue10collective6detail29Sm90TmaWarpSpecializedAdapterINS27_15DefaultEpilogueIfNS5_IJSB_llEEES2B_NS26_6thread17LinearCombinationIfLi1EffLNS2C_9ScaleType4KindE0ELNS_15FloatRoundStyleE2EfEENS1_15EpilogueDefaultEEEEEvvEEEEvNT_6ParamsE,"",@"SHT_CUDA_INFO"
	.sectionflags	@""
	.align	4


	//----- nvinfo : EIATTR_CUDA_API_VERSION
	.align		4
        /*0000*/ 	.byte	0x04, 0x37
        /*0002*/ 	.short	(.L_18 - .L_17)
.L_17:
        /*0004*/ 	.word	0x00000082


	//----- nvinfo : EIATTR_KPARAM_INFO
	.align		4
.L_18:
        /*0008*/ 	.byte	0x04, 0x17
        /*000a*/ 	.short	(.L_20 - .L_19)
.L_19:
        /*000c*/ 	.word	0x00000000
        /*0010*/ 	.short	0x0000
        /*0012*/ 	.short	0x0070
        /*0014*/ 	.byte	0x00, 0xf0, 0x01, 0x14


	//----- nvinfo : EIATTR_SPARSE_MMA_MASK
	.align		4
.L_20:
        /*0018*/ 	.byte	0x03, 0x50
        /*001a*/ 	.short	0x0001


	//----- nvinfo : EIATTR_MAXREG_COUNT
	.align		4
        /*001c*/ 	.byte	0x03, 0x1b
        /*001e*/ 	.short	0x00a8


	//----- nvinfo : EIATTR_NUM_BARRIERS
	.align		4
        /*0020*/ 	.byte	0x02, 0x4c
        /*0022*/ 	.byte	0x01
	.zero		1


	//----- nvinfo : EIATTR_MERCURY_ISA_VERSION
	.align		4
        /*0024*/ 	.byte	0x03, 0x5f
        /*0026*/ 	.short	0x0101


	//----- nvinfo : EIATTR_INT_WARP_WIDE_INSTR_OFFSETS
	.align		4
        /*0028*/ 	.byte	0x04, 0x31
        /*002a*/ 	.short	(.L_22 - .L_21)


	//   ....[0]....
.L_21:
        /*002c*/ 	.word	0x00000520


	//   ....[1]....
        /*0030*/ 	.word	0x00000540


	//   ....[2]....
        /*0034*/ 	.word	0x00000710


	//----- nvinfo : EIATTR_COOP_GROUP_MASK_REGIDS
	.align		4
.L_22:
        /*0038*/ 	.byte	0x04, 0x29
        /*003a*/ 	.short	(.L_24 - .L_23)


	//   ....[0]....
.L_23:
        /*003c*/ 	.word	0xffffffff


	//   ....[1]....
        /*0040*/ 	.word	0xffffffff


	//   ....[2]....
        /*0044*/ 	.word	0xffffffff


	//   ....[3]....
        /*0048*/ 	.word	0xffffffff


	//   ....[4]....
        /*004c*/ 	.word	0xffffffff


	//   ....[5]....
        /*0050*/ 	.word	0xffffffff


	//----- nvinfo : EIATTR_COOP_GROUP_INSTR_OFFSETS
	.align		4
.L_24:
        /*0054*/ 	.byte	0x04, 0x28
        /*0056*/ 	.short	(.L_26 - .L_25)


	//   ....[0]....
.L_25:
        /*0058*/ 	.word	0x00000060


	//   ....[1]....
        /*005c*/ 	.word	0x00000070


	//   ....[2]....
        /*0060*/ 	.word	0x00000160


	//   ....[3]....
        /*0064*/ 	.word	0x000003a0


	//   ....[4]....
        /*0068*/ 	.word	0x00000850


	//   ....[5]....
        /*006c*/ 	.word	0x00001300


	//----- nvinfo : EIATTR_REG_RECONFIG
	.align		4
.L_26:
        /*0070*/ 	.byte	0x01, 0x54
	.zero		2


	//----- nvinfo : EIATTR_MBARRIER_INSTR_OFFSETS
	.align		4
        /*0074*/ 	.byte	0x04, 0x39
        /*0076*/ 	.short	(.L_28 - .L_27)


	//   ....[0]....
.L_27:
        /*0078*/ 	.word	0x00000280
        /*007c*/ 	.word	0x000000ff
        /*0080*/ 	.word	0x00000000
        /*0084*/ 	.short	0x0100
        /*0086*/ 	.byte	0x08
	.zero		1


	//   ....[1]....
        /*0088*/ 	.word	0x00000290
        /*008c*/ 	.word	0x000000ff
        /*0090*/ 	.word	0x00000040
        /*0094*/ 	.short	0x0100
        /*0096*/ 	.byte	0x08
	.zero		1


	//   ....[2]....
        /*0098*/ 	.word	0x000002a0
        /*009c*/ 	.word	0x000000ff
        /*00a0*/ 	.word	0x00000008
        /*00a4*/ 	.short	0x0100
        /*00a6*/ 	.byte	0x08
	.zero		1


	//   ....[3]....
        /*00a8*/ 	.word	0x000002b0
        /*00ac*/ 	.word	0x000000ff
        /*00b0*/ 	.word	0x00000048
        /*00b4*/ 	.short	0x0100
        /*00b6*/ 	.byte	0x08
	.zero		1


	//   ....[4]....
        /*00b8*/ 	.word	0x000002c0
        /*00bc*/ 	.word	0x000000ff
        /*00c0*/ 	.word	0x00000010
        /*00c4*/ 	.short	0x0100
        /*00c6*/ 	.byte	0x08
	.zero		1


	//   ....[5]....
        /*00c8*/ 	.word	0x000002d0
        /*00cc*/ 	.word	0x000000ff
        /*00d0*/ 	.word	0x00000050
        /*00d4*/ 	.short	0x0100
        /*00d6*/ 	.byte	0x08
	.zero		1


	//   ....[6]....
        /*00d8*/ 	.word	0x000002e0
        /*00dc*/ 	.word	0x000000ff
        /*00e0*/ 	.word	0x00000018
        /*00e4*/ 	.short	0x0100
        /*00e6*/ 	.byte	0x08
	.zero		1


	//   ....[7]....
        /*00e8*/ 	.word	0x000002f0
        /*00ec*/ 	.word	0x000000ff
        /*00f0*/ 	.word	0x00000058
        /*00f4*/ 	.short	0x0100
        /*00f6*/ 	.byte	0x08
	.zero		1


	//   ....[8]....
        /*00f8*/ 	.word	0x00000300
        /*00fc*/ 	.word	0x000000ff
        /*0100*/ 	.word	0x00000020
        /*0104*/ 	.short	0x0100
        /*0106*/ 	.byte	0x08
	.zero		1


	//   ....[9]....
        /*0108*/ 	.word	0x00000310
        /*010c*/ 	.word	0x000000ff
        /*0110*/ 	.word	0x00000060
        /*0114*/ 	.short	0x0100
        /*0116*/ 	.byte	0x08
	.zero		1


	//   ....[10]....
        /*0118*/ 	.word	0x00000320
        /*011c*/ 	.word	0x000000ff
        /*0120*/ 	.word	0x00000028
        /*0124*/ 	.short	0x0100
        /*0126*/ 	.byte	0x08
	.zero		1


	//   ....[11]....
        /*0128*/ 	.word	0x00000330
        /*012c*/ 	.word	0x000000ff
        /*0130*/ 	.word	0x00000068
        /*0134*/ 	.short	0x0100
        /*0136*/ 	.byte	0x08
	.zero		1


	//   ....[12]....
        /*0138*/ 	.word	0x00000340
        /*013c*/ 	.word	0x000000ff
        /*0140*/ 	.word	0x00000030
        /*0144*/ 	.short	0x0100
        /*0146*/ 	.byte	0x08
	.zero		1


	//   ....[13]....
        /*0148*/ 	.word	0x00000350
        /*014c*/ 	.word	0x000000ff
        /*0150*/ 	.word	0x00000070
        /*0154*/ 	.short	0x0100
        /*0156*/ 	.byte	0x08
	.zero		1


	//   ....[14]....
        /*0158*/ 	.word	0x00000360
        /*015c*/ 	.word	0x000000ff
        /*0160*/ 	.word	0x00000038
        /*0164*/ 	.short	0x0100
        /*0166*/ 	.byte	0x08
	.zero		1


	//   ....[15]....
        /*0168*/ 	.word	0x00000370
        /*016c*/ 	.word	0x000000ff
        /*0170*/ 	.word	0x00000078
        /*0174*/ 	.short	0x0100
        /*0176*/ 	.byte	0x08
	.zero		1


	//   ....[16]....
        /*0178*/ 	.word	0x000007a0
        /*017c*/ 	.word	0x000000ff
        /*0180*/ 	.word	0x00000090
        /*0184*/ 	.short	0x0100
        /*0186*/ 	.byte	0x06
	.zero		1


	//   ....[17]....
        /*0188*/ 	.word	0x00000800
        /*018c*/ 	.word	0x000000ff
        /*0190*/ 	.word	0x00000098
        /*0194*/ 	.short	0x0100
        /*0196*/ 	.byte	0x06
	.zero		1


	//   ....[18]....
        /*0198*/ 	.word	0x00001a70
        /*019c*/ 	.word	0x000000ff
        /*01a0*/ 	.word	0x00000000
        /*01a4*/ 	.short	0x010a
        /*01a6*/ 	.byte	0x0b
	.zero		1


	//   ....[19]....
        /*01a8*/ 	.word	0x00001b60
        /*01ac*/ 	.word	0x000000ff
        /*01b0*/ 	.word	0x00000000
        /*01b4*/ 	.short	0x010a
        /*01b6*/ 	.byte	0x0b
	.zero		1


	//   ....[20]....
        /*01b8*/ 	.word	0x00002250
        /*01bc*/ 	.word	0x00000014
        /*01c0*/ 	.word	0x00000000
        /*01c4*/ 	.short	0x0101
        /*01c6*/ 	.byte	0x3f
	.zero		1


	//   ....[21]....
        /*01c8*/ 	.word	0x000083b0
        /*01cc*/ 	.word	0x00000019
        /*01d0*/ 	.word	0x00000040
        /*01d4*/ 	.short	0x010a
        /*01d6*/ 	.byte	0x3f
	.zero		1


	//   ....[22]....
        /*01d8*/ 	.word	0x00008830
        /*01dc*/ 	.word	0x00000007
        /*01e0*/ 	.word	0x00000098
        /*01e4*/ 	.short	0x0101
        /*01e6*/ 	.byte	0x3f
	.zero		1


	//   ....[23]....
        /*01e8*/ 	.word	0x00008f40
        /*01ec*/ 	.word	0x00000005
        /*01f0*/ 	.word	0x00000000
        /*01f4*/ 	.short	0x010a
        /*01f6*/ 	.byte	0x3f
	.zero		1


	//   ....[24]....
        /*01f8*/ 	.word	0x00008fc0
        /*01fc*/ 	.word	0x00000007
        /*0200*/ 	.word	0x00000000
        /*0204*/ 	.short	0x010a
        /*0206*/ 	.byte	0x3f
	.zero		1


	//   ....[25]....
        /*0208*/ 	.word	0x00009050
        /*020c*/ 	.word	0x00000006
        /*0210*/ 	.word	0x00000000
        /*0214*/ 	.short	0x010a
        /*0216*/ 	.byte	0x3f
	.zero		1


	//   ....[26]....
        /*0218*/ 	.word	0x000090e0
        /*021c*/ 	.word	0x00000009
        /*0220*/ 	.word	0x00000000
        /*0224*/ 	.short	0x010a
        /*0226*/ 	.byte	0x3f
	.zero		1


	//   ....[27]....
        /*0228*/ 	.word	0x00009170
        /*022c*/ 	.word	0x00000006
        /*0230*/ 	.word	0x00000000
        /*0234*/ 	.short	0x010a
        /*0236*/ 	.byte	0x3f
	.zero		1


	//   ....[28]....
        /*0238*/ 	.word	0x00009200
        /*023c*/ 	.word	0x00000009
        /*0240*/ 	.word	0x00000000
        /*0244*/ 	.short	0x010a
        /*0246*/ 	.byte	0x3f
	.zero		1


	//   ....[29]....
        /*0248*/ 	.word	0x00009290
        /*024c*/ 	.word	0x00000006
        /*0250*/ 	.word	0x00000000
        /*0254*/ 	.short	0x010a
        /*0256*/ 	.byte	0x3f
	.zero		1


	//   ....[30]....
        /*0258*/ 	.word	0x00009320
        /*025c*/ 	.word	0x00000003
        /*0260*/ 	.word	0x00000000
        /*0264*/ 	.short	0x010a
        /*0266*/ 	.byte	0x3f
	.zero		1


	//   ....[31]....
        /*0268*/ 	.word	0x00009390
        /*026c*/ 	.word	0x00000014
        /*0270*/ 	.word	0x00000000
        /*0274*/ 	.short	0x010a
        /*0276*/ 	.byte	0x3f
	.zero		1


	//   ....[32]....
        /*0278*/ 	.word	0x00009460
        /*027c*/ 	.word	0x00000019
        /*0280*/ 	.word	0x00000040
        /*0284*/ 	.short	0x010a
        /*0286*/ 	.byte	0x3f
	.zero		1


	//   ....[33]....
        /*0288*/ 	.word	0x00009530
        /*028c*/ 	.word	0x00000005
        /*0290*/ 	.word	0x00000000
        /*0294*/ 	.short	0x010a
        /*0296*/ 	.byte	0x3f
	.zero		1


	//   ....[34]....
        /*0298*/ 	.word	0x00009580
        /*029c*/ 	.word	0x00000007
        /*02a0*/ 	.word	0x00000000
        /*02a4*/ 	.short	0x010a
        /*02a6*/ 	.byte	0x3f
	.zero		1


	//   ....[35]....
        /*02a8*/ 	.word	0x000095d0
        /*02ac*/ 	.word	0x00000006
        /*02b0*/ 	.word	0x00000000
        /*02b4*/ 	.short	0x010a
        /*02b6*/ 	.byte	0x3f
	.zero		1


	//   ....[36]....
        /*02b8*/ 	.word	0x00009620
        /*02bc*/ 	.word	0x00000009
        /*02c0*/ 	.word	0x00000000
        /*02c4*/ 	.short	0x010a
        /*02c6*/ 	.byte	0x3f
	.zero		1


	//   ....[37]....
        /*02c8*/ 	.word	0x00009670
        /*02cc*/ 	.word	0x00000006
        /*02d0*/ 	.word	0x00000000
        /*02d4*/ 	.short	0x010a
        /*02d6*/ 	.byte	0x3f
	.zero		1


	//   ....[38]....
        /*02d8*/ 	.word	0x000096c0
        /*02dc*/ 	.word	0x00000009
        /*02e0*/ 	.word	0x00000000
        /*02e4*/ 	.short	0x010a
        /*02e6*/ 	.byte	0x3f
	.zero		1


	//   ....[39]....
        /*02e8*/ 	.word	0x00009710
        /*02ec*/ 	.word	0x00000006
        /*02f0*/ 	.word	0x00000000
        /*02f4*/ 	.short	0x010a
        /*02f6*/ 	.byte	0x3f
	.zero		1


	//----- nvinfo : EIATTR_NUM_MBARRIERS
	.align		4
.L_28:
        /*02f8*/ 	.byte	0x03, 0x38
        /*02fa*/ 	.short	0x0012


	//----- nvinfo : EIATTR_EXIT_INSTR_OFFSETS
	.align		4
        /*02fc*/ 	.byte	0x04, 0x1c
        /*02fe*/ 	.short	(.L_30 - .L_29)


	//   ....[0]....
.L_29:
        /*0300*/ 	.word	0x000009d0


	//   ....[1]....
        /*0304*/ 	.word	0x000011c0


	//   ....[2]....
        /*0308*/ 	.word	0x00007a50


	//   ....[3]....
        /*030c*/ 	.word	0x00007fc0


	//   ....[4]....
        /*0310*/ 	.word	0x00009370


	//----- nvinfo : EIATTR_MAX_THREADS
	.align		4
.L_30:
        /*0314*/ 	.byte	0x04, 0x05
        /*0316*/ 	.short	(.L_32 - .L_31)
.L_31:
        /*0318*/ 	.word	0x00000180
        /*031c*/ 	.word	0x00000001
        /*0320*/ 	.word	0x00000001


	//----- nvinfo : EIATTR_CRS_STACK_SIZE
	.align		4
.L_32:
        /*0324*/ 	.byte	0x04, 0x1e
        /*0326*/ 	.short	(.L_34 - .L_33)
.L_33:
        /*0328*/ 	.word	0x00000000


	//----- nvinfo : EIATTR_CBANK_PARAM_SIZE
	.align		4
.L_34:
        /*032c*/ 	.byte	0x03, 0x19
        /*032e*/ 	.short	0x0570


	//----- nvinfo : EIATTR_PARAM_CBANK
	.align		4
        /*0330*/ 	.byte	0x04, 0x0a
        /*0332*/ 	.short	(.L_36 - .L_35)
	.align		4
.L_35:
        /*0334*/ 	.word	index@(.nv.constant0._ZN7cutlass13device_kernelINS_4gemm6kernel13GemmUniversalIN4cute5tupleIJiiiiEEENS1_10collective13CollectiveMmaINS1_43MainloopSm90TmaGmmaWarpSpecializedSparseFP8ILi8ENS5_IJNS4_1CILi1EEENSA_ILi2EEESB_EEENS1_35KernelTmaWarpSpecializedCooperativeEEENS5_IJNSA_ILi256EEENSA_ILi64EEENSA_ILi128EEEEEENS_12float_e4m3_tENS5_IJNS4_6LayoutINS5_IJiNS5_IJSC_iEEEiEEENS5_IJlNS5_IJSB_SC_EEElEEEEENSL_INS5_IJNS5_IJSH_iEEENS5_IJSI_iEEEiEEENS5_IJNS5_IJSI_NSA_ILi8192EEEEEENS5_IJSB_lEEElEEEEEEEESK_NS5_IJlSB_lEEENS4_8TiledMMAINS4_8MMA_AtomIJNS4_4SM904GMMA6SPARSE31GMMA_64x64x64_F32E4M3E4M3_SS_TNILNS14_7ScaleInE1ELS17_1ELNS14_9SparseSelE0EEEEEENSL_INS5_IJSC_SB_SB_EEENS5_IJSB_NSA_ILi0EEES1C_EEEEENS5_IJNS4_10UnderscoreES1F_S1F_EEEEENS4_23SM90_TMA_LOAD_MULTICASTENS4_14ComposedLayoutINS4_7SwizzleILi2ELi4ELi3EEENS4_25smem_sparse_ptr_flag_bitsILi2ELi8EEENSL_INS5_IJNS5_IJSB_NSA_ILi8EEEEEENS5_IJSC_SH_EEEEEENS5_IJNS5_IJS1C_SI_EEESO_EEEEEEEvNS4_8identityENS4_13SM90_TMA_LOADENS1J_INS1K_ILi3ELi4ELi3EEENS4_18smem_ptr_flag_bitsILi8EEENSL_INS5_IJS1O_SI_EEENS5_IJSI_SB_EEEEEEEvS1W_EENS_8epilogue10collective6detail29Sm90TmaWarpSpecializedAdapterINS27_15DefaultEpilogueIfNS5_IJSB_llEEES2B_NS26_6thread17LinearCombinationIfLi1EffLNS2C_9ScaleType4KindE0ELNS_15FloatRoundStyleE2EfEENS1_15EpilogueDefaultEEEEEvvEEEEvNT_6ParamsE)
        /*0338*/ 	.short	0x0210
        /*033a*/ 	.short	0x0570


	//----- nvinfo : EIATTR_SW_WAR
	.align		4
.L_36:
        /*033c*/ 	.byte	0x04, 0x36
        /*033e*/ 	.short	(.L_38 - .L_37)
.L_37:
        /*0340*/ 	.word	0x00000008
.L_38:


//--------------------- .nv.callgraph             --------------------------
	.section	.nv.callgraph,"",@"SHT_CUDA_CALLGRAPH"
	.align	4
	.sectionentsize	8
	.align		4
        /*0000*/ 	.word	0x00000000
	.align		4
        /*0004*/ 	.word	0xffffffff
	.align		4
        /*0008*/ 	.word	0x00000000
	.align		4
        /*000c*/ 	.word	0xfffffffe
	.align		4
        /*0010*/ 	.word	0x00000000
	.align		4
        /*0014*/ 	.word	0xfffffffd
	.align		4
        /*0018*/ 	.word	0x00000000
	.align		4
        /*001c*/ 	.word	0xfffffffc


//--------------------- .nv.constant4             --------------------------
	.section	.nv.constant4,"a",@progbits
	.align	8
	.align		8
.nv.constant4:
        /*0000*/ 	.dword	_ZN39_INTERNAL_fae8c77c_4_k_cu_1f86f19b_27934cuda3std3__45__cpo5beginE
	.align		8
        /*0008*/ 	.dword	_ZN39_INTERNAL_fae8c77c_4_k_cu_1f86f19b_27934cuda3std3__45__cpo3endE
	.align		8
        /*0010*/ 	.dword	_ZN39_INTERNAL_fae8c77c_4_k_cu_1f86f19b_27934cuda3std3__45__cpo6cbeginE
	.align		8
        /*0018*/ 	.dword	_ZN39_INTERNAL_fae8c77c_4_k_cu_1f86f19b_27934cuda3std3__45__cpo4cendE
	.align		8
        /*0020*/ 	.dword	_ZN39_INTERNAL_fae8c77c_4_k_cu_1f86f19b_27934cuda3std3__441_GLOBAL__N__fae8c77c_4_k_cu_1f86f19b_27936ignoreE
	.align		8
        /*0028*/ 	.dword	_ZN39_INTERNAL_fae8c77c_4_k_cu_1f86f19b_27934cuda3std3__419piecewise_constructE
	.align		8
        /*0030*/ 	.dword	_ZN39_INTERNAL_fae8c77c_4_k_cu_1f86f19b_27934cuda3std3__48in_placeE
	.align		8
        /*0038*/ 	.dword	_ZN39_INTERNAL_fae8c77c_4_k_cu_1f86f19b_27934cuda3std6ranges3__45__cpo4swapE
	.align		8
        /*0040*/ 	.dword	_ZN39_INTERNAL_fae8c77c_4_k_cu_1f86f19b_27934cuda3std6ranges3__45__cpo9iter_moveE
	.align		8
        /*0048*/ 	.dword	_ZN39_INTERNAL_fae8c77c_4_k_cu_1f86f19b_27934cute7productE
	.align		8
        /*0050*/ 	.dword	_ZN39_INTERNAL_fae8c77c_4_k_cu_1f86f19b_27934cute1_E


//--------------------- .text._ZN7cutlass13device_kernelINS_4gemm6kernel13GemmUniversalIN4cute5tupleIJiiiiEEENS1_10collective13CollectiveMmaINS1_43MainloopSm90TmaGmmaWarpSpecializedSparseFP8ILi8ENS5_IJNS4_1CILi1EEENSA_ILi2EEESB_EEENS1_35KernelTmaWarpSpecializedCooperativeEEENS5_IJNSA_ILi256EEENSA_ILi64EEENSA_ILi128EEEEEENS_12float_e4m3_tENS5_IJNS4_6LayoutINS5_IJiNS5_IJSC_iEEEiEEENS5_IJlNS5_IJSB_SC_EEElEEEEENSL_INS5_IJNS5_IJSH_iEEENS5_IJSI_iEEEiEEENS5_IJNS5_IJSI_NSA_ILi8192EEEEEENS5_IJSB_lEEElEEEEEEEESK_NS5_IJlSB_lEEENS4_8TiledMMAINS4_8MMA_AtomIJNS4_4SM904GMMA6SPARSE31GMMA_64x64x64_F32E4M3E4M3_SS_TNILNS14_7ScaleInE1ELS17_1ELNS14_9SparseSelE0EEEEEENSL_INS5_IJSC_SB_SB_EEENS5_IJSB_NSA_ILi0EEES1C_EEEEENS5_IJNS4_10UnderscoreES1F_S1F_EEEEENS4_23SM90_TMA_LOAD_MULTICASTENS4_14ComposedLayoutINS4_7SwizzleILi2ELi4ELi3EEENS4_25smem_sparse_ptr_flag_bitsILi2ELi8EEENSL_INS5_IJNS5_IJSB_NSA_ILi8EEEEEENS5_IJSC_SH_EEEEEENS5_IJNS5_IJS1C_SI_EEESO_EEEEEEEvNS4_8identityENS4_13SM90_TMA_LOADENS1J_INS1K_ILi3ELi4ELi3EEENS4_18smem_ptr_flag_bitsILi8EEENSL_INS5_IJS1O_SI_EEENS5_IJSI_SB_EEEEEEEvS1W_EENS_8epilogue10collective6detail29Sm90TmaWarpSpecializedAdapterINS27_15DefaultEpilogueIfNS5_IJSB_llEEES2B_NS26_6thread17LinearCombinationIfLi1EffLNS2C_9ScaleType4KindE0ELNS_15FloatRoundStyleE2EfEENS1_15EpilogueDefaultEEEEEvvEEEEvNT_6ParamsE --------------------------
	.section	.text._ZN7cutlass13device_kernelINS_4gemm6kernel13GemmUniversalIN4cute5tupleIJiiiiEEENS1_10collective13CollectiveMmaINS1_43MainloopSm90TmaGmmaWarpSpecializedSparseFP8ILi8ENS5_IJNS4_1CILi1EEENSA_ILi2EEESB_EEENS1_35KernelTmaWarpSpecializedCooperativeEEENS5_IJNSA_ILi256EEENSA_ILi64EEENSA_ILi128EEEEEENS_12float_e4m3_tENS5_IJNS4_6LayoutINS5_IJiNS5_IJSC_iEEEiEEENS5_IJlNS5_IJSB_SC_EEElEEEEENSL_INS5_IJNS5_IJSH_iEEENS5_IJSI_iEEEiEEENS5_IJNS5_IJSI_NSA_ILi8192EEEEEENS5_IJSB_lEEElEEEEEEEESK_NS5_IJlSB_lEEENS4_8TiledMMAINS4_8MMA_AtomIJNS4_4SM904GMMA6SPARSE31GMMA_64x64x64_F32E4M3E4M3_SS_TNILNS14_7ScaleInE1ELS17_1ELNS14_9SparseSelE0EEEEEENSL_INS5_IJSC_SB_SB_EEENS5_IJSB_NSA_ILi0EEES1C_EEEEENS5_IJNS4_10UnderscoreES1F_S1F_EEEEENS4_23SM90_TMA_LOAD_MULTICASTENS4_14ComposedLayoutINS4_7SwizzleILi2ELi4ELi3EEENS4_25smem_sparse_ptr_flag_bitsILi2ELi8EEENSL_INS5_IJNS5_IJSB_NSA_ILi8EEEEEENS5_IJSC_SH_EEEEEENS5_IJNS5_IJS1C_SI_EEESO_EEEEEEEvNS4_8identityENS4_13SM90_TMA_LOADENS1J_INS1K_ILi3ELi4ELi3EEENS4_18smem_ptr_flag_bitsILi8EEENSL_INS5_IJS1O_SI_EEENS5_IJSI_SB_EEEEEEEvS1W_EENS_8epilogue10collective6detail29Sm90TmaWarpSpecializedAdapterINS27_15DefaultEpilogueIfNS5_IJSB_llEEES2B_NS26_6thread17LinearCombinationIfLi1EffLNS2C_9ScaleType4KindE0ELNS_15FloatRoundStyleE2EfEENS1_15EpilogueDefaultEEEEEvvEEEEvNT_6ParamsE,"ax",@progbits
	.align	128
.text._ZN7cutlass13device_kernelINS_4gemm6kernel13GemmUniversalIN4cute5tupleIJiiiiEEENS1_10collective13CollectiveMmaINS1_43MainloopSm90TmaGmmaWarpSpecializedSparseFP8ILi8ENS5_IJNS4_1CILi1EEENSA_ILi2EEESB_EEENS1_35KernelTmaWarpSpecializedCooperativeEEENS5_IJNSA_ILi256EEENSA_ILi64EEENSA_ILi128EEEEEENS_12float_e4m3_tENS5_IJNS4_6LayoutINS5_IJiNS5_IJSC_iEEEiEEENS5_IJlNS5_IJSB_SC_EEElEEEEENSL_INS5_IJNS5_IJSH_iEEENS5_IJSI_iEEEiEEENS5_IJNS5_IJSI_NSA_ILi8192EEEEEENS5_IJSB_lEEElEEEEEEEESK_NS5_IJlSB_lEEENS4_8TiledMMAINS4_8MMA_AtomIJNS4_4SM904GMMA6SPARSE31GMMA_64x64x64_F32E4M3E4M3_SS_TNILNS14_7ScaleInE1ELS17_1ELNS14_9SparseSelE0EEEEEENSL_INS5_IJSC_SB_SB_EEENS5_IJSB_NSA_ILi0EEES1C_EEEEENS5_IJNS4_10UnderscoreES1F_S1F_EEEEENS4_23SM90_TMA_LOAD_MULTICASTENS4_14ComposedLayoutINS4_7SwizzleILi2ELi4ELi3EEENS4_25smem_sparse_ptr_flag_bitsILi2ELi8EEENSL_INS5_IJNS5_IJSB_NSA_ILi8EEEEEENS5_IJSC_SH_EEEEEENS5_IJNS5_IJS1C_SI_EEESO_EEEEEEEvNS4_8identityENS4_13SM90_TMA_LOADENS1J_INS1K_ILi3ELi4ELi3EEENS4_18smem_ptr_flag_bitsILi8EEENSL_INS5_IJS1O_SI_EEENS5_IJSI_SB_EEEEEEEvS1W_EENS_8epilogue10collective6detail29Sm90TmaWarpSpecializedAdapterINS27_15DefaultEpilogueIfNS5_IJSB_llEEES2B_NS26_6thread17LinearCombinationIfLi1EffLNS2C_9ScaleType4KindE0ELNS_15FloatRoundStyleE2EfEENS1_15EpilogueDefaultEEEEEvvEEEEvNT_6ParamsE:
        .type           _ZN7cutlass13device_kernelINS_4gemm6kernel13GemmUniversalIN4cute5tupleIJiiiiEEENS1_10collective13CollectiveMmaINS1_43MainloopSm90TmaGmmaWarpSpecializedSparseFP8ILi8ENS5_IJNS4_1CILi1EEENSA_ILi2EEESB_EEENS1_35KernelTmaWarpSpecializedCooperativeEEENS5_IJNSA_ILi256EEENSA_ILi64EEENSA_ILi128EEEEEENS_12float_e4m3_tENS5_IJNS4_6LayoutINS5_IJiNS5_IJSC_iEEEiEEENS5_IJlNS5_IJSB_SC_EEElEEEEENSL_INS5_IJNS5_IJSH_iEEENS5_IJSI_iEEEiEEENS5_IJNS5_IJSI_NSA_ILi8192EEEEEENS5_IJSB_lEEElEEEEEEEESK_NS5_IJlSB_lEEENS4_8TiledMMAINS4_8MMA_AtomIJNS4_4SM904GMMA6SPARSE31GMMA_64x64x64_F32E4M3E4M3_SS_TNILNS14_7ScaleInE1ELS17_1ELNS14_9SparseSelE0EEEEEENSL_INS5_IJSC_SB_SB_EEENS5_IJSB_NSA_ILi0EEES1C_EEEEENS5_IJNS4_10UnderscoreES1F_S1F_EEEEENS4_23SM90_TMA_LOAD_MULTICASTENS4_14ComposedLayoutINS4_7SwizzleILi2ELi4ELi3EEENS4_25smem_sparse_ptr_flag_bitsILi2ELi8EEENSL_INS5_IJNS5_IJSB_NSA_ILi8EEEEEENS5_IJSC_SH_EEEEEENS5_IJNS5_IJS1C_SI_EEESO_EEEEEEEvNS4_8identityENS4_13SM90_TMA_LOADENS1J_INS1K_ILi3ELi4ELi3EEENS4_18smem_ptr_flag_bitsILi8EEENSL_INS5_IJS1O_SI_EEENS5_IJSI_SB_EEEEEEEvS1W_EENS_8epilogue10collective6detail29Sm90TmaWarpSpecializedAdapterINS27_15DefaultEpilogueIfNS5_IJSB_llEEES2B_NS26_6thread17LinearCombinationIfLi1EffLNS2C_9ScaleType4KindE0ELNS_15FloatRoundStyleE2EfEENS1_15EpilogueDefaultEEEEEvvEEEEvNT_6ParamsE,@function
        .size           _ZN7cutlass13device_kernelINS_4gemm6kernel13GemmUniversalIN4cute5tupleIJiiiiEEENS1_10collective13CollectiveMmaINS1_43MainloopSm90TmaGmmaWarpSpecializedSparseFP8ILi8ENS5_IJNS4_1CILi1EEENSA_ILi2EEESB_EEENS1_35KernelTmaWarpSpecializedCooperativeEEENS5_IJNSA_ILi256EEENSA_ILi64EEENSA_ILi128EEEEEENS_12float_e4m3_tENS5_IJNS4_6LayoutINS5_IJiNS5_IJSC_iEEEiEEENS5_IJlNS5_IJSB_SC_EEElEEEEENSL_INS5_IJNS5_IJSH_iEEENS5_IJSI_iEEEiEEENS5_IJNS5_IJSI_NSA_ILi8192EEEEEENS5_IJSB_lEEElEEEEEEEESK_NS5_IJlSB_lEEENS4_8TiledMMAINS4_8MMA_AtomIJNS4_4SM904GMMA6SPARSE31GMMA_64x64x64_F32E4M3E4M3_SS_TNILNS14_7ScaleInE1ELS17_1ELNS14_9SparseSelE0EEEEEENSL_INS5_IJSC_SB_SB_EEENS5_IJSB_NSA_ILi0EEES1C_EEEEENS5_IJNS4_10UnderscoreES1F_S1F_EEEEENS4_23SM90_TMA_LOAD_MULTICASTENS4_14ComposedLayoutINS4_7SwizzleILi2ELi4ELi3EEENS4_25smem_sparse_ptr_flag_bitsILi2ELi8EEENSL_INS5_IJNS5_IJSB_NSA_ILi8EEEEEENS5_IJSC_SH_EEEEEENS5_IJNS5_IJS1C_SI_EEESO_EEEEEEEvNS4_8identityENS4_13SM90_TMA_LOADENS1J_INS1K_ILi3ELi4ELi3EEENS4_18smem_ptr_flag_bitsILi8EEENSL_INS5_IJS1O_SI_EEENS5_IJSI_SB_EEEEEEEvS1W_EENS_8epilogue10collective6detail29Sm90TmaWarpSpecializedAdapterINS27_15DefaultEpilogueIfNS5_IJSB_llEEES2B_NS26_6thread17LinearCombinationIfLi1EffLNS2C_9ScaleType4KindE0ELNS_15FloatRoundStyleE2EfEENS1_15EpilogueDefaultEEEEEvvEEEEvNT_6ParamsE,(.L_x_199 - _ZN7cutlass13device_kernelINS_4gemm6kernel13GemmUniversalIN4cute5tupleIJiiiiEEENS1_10collective13CollectiveMmaINS1_43MainloopSm90TmaGmmaWarpSpecializedSparseFP8ILi8ENS5_IJNS4_1CILi1EEENSA_ILi2EEESB_EEENS1_35KernelTmaWarpSpecializedCooperativeEEENS5_IJNSA_ILi256EEENSA_ILi64EEENSA_ILi128EEEEEENS_12float_e4m3_tENS5_IJNS4_6LayoutINS5_IJiNS5_IJSC_iEEEiEEENS5_IJlNS5_IJSB_SC_EEElEEEEENSL_INS5_IJNS5_IJSH_iEEENS5_IJSI_iEEEiEEENS5_IJNS5_IJSI_NSA_ILi8192EEEEEENS5_IJSB_lEEElEEEEEEEESK_NS5_IJlSB_lEEENS4_8TiledMMAINS4_8MMA_AtomIJNS4_4SM904GMMA6SPARSE31GMMA_64x64x64_F32E4M3E4M3_SS_TNILNS14_7ScaleInE1ELS17_1ELNS14_9SparseSelE0EEEEEENSL_INS5_IJSC_SB_SB_EEENS5_IJSB_NSA_ILi0EEES1C_EEEEENS5_IJNS4_10UnderscoreES1F_S1F_EEEEENS4_23SM90_TMA_LOAD_MULTICASTENS4_14ComposedLayoutINS4_7SwizzleILi2ELi4ELi3EEENS4_25smem_sparse_ptr_flag_bitsILi2ELi8EEENSL_INS5_IJNS5_IJSB_NSA_ILi8EEEEEENS5_IJSC_SH_EEEEEENS5_IJNS5_IJS1C_SI_EEESO_EEEEEEEvNS4_8identityENS4_13SM90_TMA_LOADENS1J_INS1K_ILi3ELi4ELi3EEENS4_18smem_ptr_flag_bitsILi8EEENSL_INS5_IJS1O_SI_EEENS5_IJSI_SB_EEEEEEEvS1W_EENS_8epilogue10collective6detail29Sm90TmaWarpSpecializedAdapterINS27_15DefaultEpilogueIfNS5_IJSB_llEEES2B_NS26_6thread17LinearCombinationIfLi1EffLNS2C_9ScaleType4KindE0ELNS_15FloatRoundStyleE2EfEENS1_15EpilogueDefaultEEEEEvvEEEEvNT_6ParamsE)
        .other          _ZN7cutlass13device_kernelINS_4gemm6kernel13GemmUniversalIN4cute5tupleIJiiiiEEENS1_10collective13CollectiveMmaINS1_43MainloopSm90TmaGmmaWarpSpecializedSparseFP8ILi8ENS5_IJNS4_1CILi1EEENSA_ILi2EEESB_EEENS1_35KernelTmaWarpSpecializedCooperativeEEENS5_IJNSA_ILi256EEENSA_ILi64EEENSA_ILi128EEEEEENS_12float_e4m3_tENS5_IJNS4_6LayoutINS5_IJiNS5_IJSC_iEEEiEEENS5_IJlNS5_IJSB_SC_EEElEEEEENSL_INS5_IJNS5_IJSH_iEEENS5_IJSI_iEEEiEEENS5_IJNS5_IJSI_NSA_ILi8192EEEEEENS5_IJSB_lEEElEEEEEEEESK_NS5_IJlSB_lEEENS4_8TiledMMAINS4_8MMA_AtomIJNS4_4SM904GMMA6SPARSE31GMMA_64x64x64_F32E4M3E4M3_SS_TNILNS14_7ScaleInE1ELS17_1ELNS14_9SparseSelE0EEEEEENSL_INS5_IJSC_SB_SB_EEENS5_IJSB_NSA_ILi0EEES1C_EEEEENS5_IJNS4_10UnderscoreES1F_S1F_EEEEENS4_23SM90_TMA_LOAD_MULTICASTENS4_14ComposedLayoutINS4_7SwizzleILi2ELi4ELi3EEENS4_25smem_sparse_ptr_flag_bitsILi2ELi8EEENSL_INS5_IJNS5_IJSB_NSA_ILi8EEEEEENS5_IJSC_SH_EEEEEENS5_IJNS5_IJS1C_SI_EEESO_EEEEEEEvNS4_8identityENS4_13SM90_TMA_LOADENS1J_INS1K_ILi3ELi4ELi3EEENS4_18smem_ptr_flag_bitsILi8EEENSL_INS5_IJS1O_SI_EEENS5_IJSI_SB_EEEEEEEvS1W_EENS_8epilogue10collective6detail29Sm90TmaWarpSpecializedAdapterINS27_15DefaultEpilogueIfNS5_IJSB_llEEES2B_NS26_6thread17LinearCombinationIfLi1EffLNS2C_9ScaleType4KindE0ELNS_15FloatRoundStyleE2EfEENS1_15EpilogueDefaultEEEEEvvEEEEvNT_6ParamsE,@"STO_CUDA_ENTRY STV_DEFAULT"
_ZN7cutlass13device_kernelINS_4gemm6kernel13GemmUniversalIN4cute5tupleIJiiiiEEENS1_10collective13CollectiveMmaINS1_43MainloopSm90TmaGmmaWarpSpecializedSparseFP8ILi8ENS5_IJNS4_1CILi1EEENSA_ILi2EEESB_EEENS1_35KernelTmaWarpSpecializedCooperativeEEENS5_IJNSA_ILi256EEENSA_ILi64EEENSA_ILi128EEEEEENS_12float_e4m3_tENS5_IJNS4_6LayoutINS5_IJiNS5_IJSC_iEEEiEEENS5_IJlNS5_IJSB_SC_EEElEEEEENSL_INS5_IJNS5_IJSH_iEEENS5_IJSI_iEEEiEEENS5_IJNS5_IJSI_NSA_ILi8192EEEEEENS5_IJSB_lEEElEEEEEEEESK_NS5_IJlSB_lEEENS4_8TiledMMAINS4_8MMA_AtomIJNS4_4SM904GMMA6SPARSE31GMMA_64x64x64_F32E4M3E4M3_SS_TNILNS14_7ScaleInE1ELS17_1ELNS14_9SparseSelE0EEEEEENSL_INS5_IJSC_SB_SB_EEENS5_IJSB_NSA_ILi0EEES1C_EEEEENS5_IJNS4_10UnderscoreES1F_S1F_EEEEENS4_23SM90_TMA_LOAD_MULTICASTENS4_14ComposedLayoutINS4_7SwizzleILi2ELi4ELi3EEENS4_25smem_sparse_ptr_flag_bitsILi2ELi8EEENSL_INS5_IJNS5_IJSB_NSA_ILi8EEEEEENS5_IJSC_SH_EEEEEENS5_IJNS5_IJS1C_SI_EEESO_EEEEEEEvNS4_8identityENS4_13SM90_TMA_LOADENS1J_INS1K_ILi3ELi4ELi3EEENS4_18smem_ptr_flag_bitsILi8EEENSL_INS5_IJS1O_SI_EEENS5_IJSI_SB_EEEEEEEvS1W_EENS_8epilogue10collective6detail29Sm90TmaWarpSpecializedAdapterINS27_15DefaultEpilogueIfNS5_IJSB_llEEES2B_NS26_6thread17LinearCombinationIfLi1EffLNS2C_9ScaleType4KindE0ELNS_15FloatRoundStyleE2EfEENS1_15EpilogueDefaultEEEEEvvEEEEvNT_6ParamsE:
[----:B------:R-:W-:Y:S01]  /*0000*/  LDC R1, c[0x0][0x28] ;  /* 0x00000a00ff017b82 */ /* 0x000fe20000000800 */
[----:B------:R-:W0:Y:S01]  /*0010*/  S2R R4, SR_TID.X ;  /* 0x0000000000047919 */ /* 0x000e220000002100 */
[----:B------:R-:W-:Y:S01]  /*0020*/  ELECT P0, URZ, PT ;  /* 0x00000000003f782f */ /* 0x000fe20003800000 */
[----:B------:R-:W-:Y:S01]  /*0030*/  BSSY B0, `(.L_x_0) ;  /* 0x0000012000007945 */ /* 0x000fe20003800000 */
[--C-:B0-----:R-:W-:Y:S02]  /*0040*/  SHF.R.U32.HI R0, RZ, 0x5, R4.reuse ;  /* 0x00000005ff007819 */ /* 0x101fe40000011604 */
[----:B------:R-:W-:-:S03]  /*0050*/  SHF.R.U32.HI R8, RZ, 0x7, R4 ;  /* 0x00000007ff087819 */ /* 0x000fc60000011604 */
[----:B------:R-:W0:Y:S04]  /*0060*/  SHFL.IDX PT, R6, R0, RZ, 0x1f ;  /* 0x00001fff00067589 */ /* 0x000e2800000e0000 */
[----:B------:R1:W2:Y:S01]  /*0070*/  SHFL.IDX PT, R2, R8, RZ, 0x1f ;  /* 0x00001fff08027589 */ /* 0x0002a200000e0000 */
[----:B0-----:R-:W-:-:S13]  /*0080*/  ISETP.NE.OR P0, PT, R6, RZ, !P0 ;  /* 0x000000ff0600720c */ /* 0x001fda0004705670 */
[----:B-12---:R-:W-:Y:S05]  /*0090*/  @P0 BRA `(.L_x_1) ;  /* 0x00000000002c0947 */ /* 0x006fea0003800000 */
[----:B------:R-:W-:Y:S02]  /*00a0*/  ULDC.64 UR4, c[0x0][0x198] ;  /* 0x0000660000047ab9 */ /* 0x000fe40000000a00 */
[----:B------:R-:W-:Y:S02]  /*00b0*/  UIADD3 UR6, UP0, UR4, 0xf0, URZ ;  /* 0x000000f004067890 */ /* 0x000fe4000ff1e03f */
[----:B------:R-:W-:Y:S02]  /*00c0*/  UIADD3 UR8, UP1, UR4, 0x1f0, URZ ;  /* 0x000001f004087890 */ /* 0x000fe4000ff3e03f */
[----:B------:R-:W-:Y:S02]  /*00d0*/  UIADD3 UR4, UP2, UR4, 0x2f0, URZ ;  /* 0x000002f004047890 */ /* 0x000fe4000ff5e03f */
[----:B------:R-:W-:Y:S02]  /*00e0*/  UIADD3.X UR7, URZ, UR5, URZ, UP0, !UPT ;  /* 0x000000053f077290 */ /* 0x000fe400087fe43f */
[----:B------:R-:W-:-:S02]  /*00f0*/  UIADD3.X UR9, URZ, UR5, URZ, UP1, !UPT ;  /* 0x000000053f097290 */ /* 0x000fc40008ffe43f */
[----:B------:R-:W-:-:S05]  /*0100*/  UIADD3.X UR5, URZ, UR5, URZ, UP2, !UPT ;  /* 0x000000053f057290 */ /* 0x000fca00097fe43f */
[----:B------:R0:W-:Y:S02]  /*0110*/  UTMACCTL.PF [UR6] ;  /* 0x00000000060079b9 */ /* 0x0001e40008040000 */
[----:B------:R0:W-:Y:S02]  /*0120*/  UTMACCTL.PF [UR8] ;  /* 0x00000000080079b9 */ /* 0x0001e40008040000 */
[----:B------:R0:W-:Y:S02]  /*0130*/  UTMACCTL.PF [UR4] ;  /* 0x00000000040079b9 */ /* 0x0001e40008040000 */
[----:B0-----:R-:W-:Y:S01]  /*0140*/  NOP ;  /* 0x0000000000007918 */ /* 0x001fe20000000000 */
.L_x_1:
[----:B------:R-:W-:Y:S05]  /*0150*/  BSYNC B0 ;  /* 0x0000000000007941 */ /* 0x000fea0003800000 */
.L_x_0:
[----:B------:R-:W0:Y:S02]  /*0160*/  SHFL.IDX PT, R3, R0, RZ, 0x1f ;  /* 0x00001fff00037589 */ /* 0x000e2400000e0000 */
[----:B0-----:R-:W-:-:S13]  /*0170*/  ISETP.NE.AND P0, PT, R3, RZ, PT ;  /* 0x000000ff0300720c */ /* 0x001fda0003f05270 */
[----:B------:R-:W-:Y:S05]  /*0180*/  @P0 BRA `(.L_x_2) ;  /* 0x0000000000840947 */ /* 0x000fea0003800000 */
[----:B------:R-:W-:Y:S01]  /*0190*/  ELECT P0, URZ, PT ;  /* 0x00000000003f782f */ /* 0x000fe20003800000 */
[----:B------:R-:W-:-:S12]  /*01a0*/  BSSY B0, `(.L_x_2) ;  /* 0x000001f000007945 */ /* 0x000fd80003800000 */
[----:B------:R-:W-:Y:S05]  /*01b0*/  @!P0 BRA `(.L_x_3) ;  /* 0x0000000000748947 */ /* 0x000fea0003800000 */
[----:B------:R-:W0:Y:S01]  /*01c0*/  S2UR UR8, SR_CgaCtaId ;  /* 0x00000000000879c3 */ /* 0x000e220000008800 */
[----:B------:R-:W-:Y:S01]  /*01d0*/  UMOV UR4, 0x400 ;  /* 0x0000040000047882 */ /* 0x000fe20000000000 */
[----:B------:R-:W-:Y:S01]  /*01e0*/  UMOV UR5, 0x1 ;  /* 0x0000000100057882 */ /* 0x000fe20000000000 */
[----:B------:R-:W-:Y:S02]  /*01f0*/  UMOV UR6, 0x4 ;  /* 0x0000000400067882 */ /* 0x000fe40000000000 */
[----:B------:R-:W-:-:S04]  /*0200*/  UIADD3 UR6, -UR6, 0x100000, URZ ;  /* 0x0010000006067890 */ /* 0x000fc8000fffe13f */
[----:B------:R-:W-:Y:S02]  /*0210*/  USHF.L.U32 UR7, UR6, 0xb, URZ ;  /* 0x0000000b06077899 */ /* 0x000fe4000800063f */
[----:B------:R-:W-:Y:S02]  /*0220*/  USHF.L.U32 UR6, UR6, 0x1, URZ ;  /* 0x0000000106067899 */ /* 0x000fe4000800063f */
[----:B0-----:R-:W-:Y:S02]  /*0230*/  ULEA UR8, UR8, UR4, 0x18 ;  /* 0x0000000408087291 */ /* 0x001fe4000f8ec03f */
[----:B------:R-:W-:-:S04]  /*0240*/  UIADD3 UR4, -UR5, 0x100000, URZ ;  /* 0x0010000005047890 */ /* 0x000fc8000fffe13f */
[----:B------:R-:W-:Y:S02]  /*0250*/  USHF.L.U32 UR5, UR4, 0xb, URZ ;  /* 0x0000000b04057899 */ /* 0x000fe4000800063f */
[----:B------:R-:W-:Y:S01]  /*0260*/  USHF.L.U32 UR4, UR4, 0x1, URZ ;  /* 0x0000000104047899 */ /* 0x000fe2000800063f */
[----:B------:R-:W0:Y:S11]  /*0270*/  FENCE.VIEW.ASYNC.S ;  /* 0x00000000000073c6 */ /* 0x000e360000000000 */
[----:B0-----:R0:W1:Y:S01]  /*0280*/  SYNCS.EXCH.64 URZ, [UR8], UR4 ;  /* 0x00000004083f75b2 */ /* 0x0010620008000100 */
[----:B------:R0:W2:Y:S01]  /*0290*/  SYNCS.EXCH.64 URZ, [UR8+0x40], UR6 ;  /* 0x00004006083f75b2 */ /* 0x0000a20008000100 */
[----:B------:R0:W3:Y:S01]  /*02a0*/  SYNCS.EXCH.64 URZ, [UR8+0x8], UR4 ;  /* 0x00000804083f75b2 */ /* 0x0000e20008000100 */
[----:B------:R0:W4:Y:S01]  /*02b0*/  SYNCS.EXCH.64 URZ, [UR8+0x48], UR6 ;  /* 0x00004806083f75b2 */ /* 0x0001220008000100 */
[----:B------:R0:W0:Y:S01]  /*02c0*/  SYNCS.EXCH.64 URZ, [UR8+0x10], UR4 ;  /* 0x00001004083f75b2 */ /* 0x0000220008000100 */
        /* <DEDUP_REMOVED lines=11> */
[----:B------:R-:W-:Y:S01]  /*0380*/  NOP ;  /* 0x0000000000007918 */ /* 0x000fe20000000000 */
.L_x_3:
[----:B0-----:R-:W-:Y:S05]  /*0390*/  BSYNC B0 ;  /* 0x0000000000007941 */ /* 0x001fea0003800000 */
.L_x_2:
[----:B------:R-:W0:Y:S01]  /*03a0*/  SHFL.IDX PT, R0, R0, RZ, 0x1f ;  /* 0x00001fff00007589 */ /* 0x000e2200000e0000 */
[----:B------:R-:W-:Y:S01]  /*03b0*/  SHF.R.S32.HI R5, RZ, 0x1f, R4 ;  /* 0x0000001fff057819 */ /* 0x000fe20000011404 */
[----:B------:R-:W5:Y:S01]  /*03c0*/  S2UR UR8, SR_CTAID.X ;  /* 0x00000000000879c3 */ /* 0x000f620000002500 */
[----:B------:R-:W-:Y:S01]  /*03d0*/  ELECT P0, URZ, PT ;  /* 0x00000000003f782f */ /* 0x000fe20003800000 */
[----:B------:R-:W1:Y:S01]  /*03e0*/  S2R R10, SR_CTAID.Y ;  /* 0x00000000000a7919 */ /* 0x000e620000002600 */
[----:B------:R-:W-:Y:S01]  /*03f0*/  LEA.HI R5, R5, R4, RZ, 0x7 ;  /* 0x0000000405057211 */ /* 0x000fe200078f38ff */
[----:B------:R-:W-:Y:S01]  /*0400*/  ULDC UR4, c[0x0][0x154] ;  /* 0x0000550000047ab9 */ /* 0x000fe20000000800 */
[----:B------:R-:W-:Y:S01]  /*0410*/  NOP ;  /* 0x0000000000007918 */ /* 0x000fe20000000000 */
[----:B------:R-:W-:Y:S01]  /*0420*/  NOP ;  /* 0x0000000000007918 */ /* 0x000fe20000000000 */
[----:B------:R-:W-:Y:S01]  /*0430*/  LOP3.LUT R5, R5, 0xffffff80, RZ, 0xc0, !PT ;  /* 0xffffff8005057812 */ /* 0x000fe200078ec0ff */
[----:B------:R-:W2:Y:S04]  /*0440*/  LDC R16, c[0x0][0x140] ;  /* 0x00005000ff107b82 */ /* 0x000ea80000000800 */
[----:B------:R-:W-:-:S04]  /*0450*/  IMAD.IADD R5, R4, 0x1, -R5 ;  /* 0x0000000104057824 */ /* 0x000fc800078e0a05 */
[----:B------:R-:W3:Y:S01]  /*0460*/  LDC R13, c[0x0][0x148] ;  /* 0x00005200ff0d7b82 */ /* 0x000ee20000000800 */
[----:B------:R-:W-:Y:S02]  /*0470*/  SHF.R.S32.HI R12, RZ, 0x1f, R5 ;  /* 0x0000001fff0c7819 */ /* 0x000fe40000011405 */
[----:B------:R-:W-:Y:S02]  /*0480*/  LOP3.LUT P2, RZ, R5, 0x7, RZ, 0xc0, !PT ;  /* 0x0000000705ff7812 */ /* 0x000fe4000784c0ff */
[----:B------:R-:W-:Y:S02]  /*0490*/  LEA.HI R12, R12, R5, RZ, 0x3 ;  /* 0x000000050c0c7211 */ /* 0x000fe400078f18ff */
[----:B0-----:R-:W-:Y:S01]  /*04a0*/  ISETP.NE.OR P0, PT, R0, RZ, !P0 ;  /* 0x000000ff0000720c */ /* 0x001fe20004705670 */
[----:B------:R-:W0:Y:S01]  /*04b0*/  LDC R14, c[0x0][0x144] ;  /* 0x00005100ff0e7b82 */ /* 0x000e220000000800 */
[--C-:B------:R-:W-:Y:S02]  /*04c0*/  SHF.R.S32.HI R0, RZ, 0x3, R12.reuse ;  /* 0x00000003ff007819 */ /* 0x100fe4000001140c */
[----:B------:R-:W-:-:S02]  /*04d0*/  SHF.R.S32.HI R7, RZ, 0x1f, R12 ;  /* 0x0000001fff077819 */ /* 0x000fc4000001140c */
[----:B------:R-:W-:Y:S02]  /*04e0*/  SHF.R.S32.HI R12, RZ, 0x1f, R3 ;  /* 0x0000001fff0c7819 */ /* 0x000fe40000011403 */
[----:B------:R-:W-:Y:S02]  /*04f0*/  LEA.HI R7, R7, R0, RZ, 0x2 ;  /* 0x0000000007077211 */ /* 0x000fe400078f10ff */
[----:B------:R-:W-:Y:S02]  /*0500*/  LEA.HI R12, R12, R3, RZ, 0x2 ;  /* 0x000000030c0c7211 */ /* 0x000fe400078f10ff */
[----:B------:R-:W-:Y:S01]  /*0510*/  LOP3.LUT R7, R7, 0xfffffffc, RZ, 0xc0, !PT ;  /* 0xfffffffc07077812 */ /* 0x000fe200078ec0ff */
[----:B------:R-:W-:Y:S01]  /*0520*/  VOTEU.ALL UP0, P0 ;  /* 0x00000000003f7886 */ /* 0x000fe20000000000 */
[----:B-1----:R-:W-:Y:S01]  /*0530*/  I2FP.F32.U32 R9, R10 ;  /* 0x0000000a00097245 */ /* 0x002fe20000201000 */
[----:B------:R-:W-:Y:S01]  /*0540*/  VOTEU.ALL UP1, P0 ;  /* 0x00000000003f7886 */ /* 0x000fe20000020000 */
[----:B------:R-:W-:Y:S01]  /*0550*/  LOP3.LUT R12, R12, 0x3ffffffc, RZ, 0xc0, !PT ;  /* 0x3ffffffc0c0c7812 */ /* 0x000fe200078ec0ff */
[----:B------:R-:W-:Y:S01]  /*0560*/  IMAD.IADD R7, R0, 0x1, -R7 ;  /* 0x0000000100077824 */ /* 0x000fe200078e0a07 */
[----:B------:R-:W1:Y:S01]  /*0570*/  @!UP0 S2UR UR7, SR_CgaCtaId ;  /* 0x00000000000789c3 */ /* 0x000e620000008800 */
[----:B-----5:R-:W-:Y:S01]  /*0580*/  I2FP.F32.U32 R0, UR8 ;  /* 0x0000000800007c45 */ /* 0x020fe20008201000 */
[----:B------:R-:W-:Y:S01]  /*0590*/  FMUL R15, R9, UR4 ;  /* 0x00000004090f7c20 */ /* 0x000fe20008400000 */
[----:B------:R-:W-:Y:S01]  /*05a0*/  ULDC UR4, c[0x0][0x150] ;  /* 0x0000540000047ab9 */ /* 0x000fe20000000800 */
[----:B------:R-:W-:Y:S01]  /*05b0*/  IMAD.IADD R12, R3, 0x1, -R12 ;  /* 0x00000001030c7824 */ /* 0x000fe200078e0a0c */
[----:B------:R-:W-:Y:S01]  /*05c0*/  SHF.R.S32.HI R3, RZ, 0x1f, R6 ;  /* 0x0000001fff037819 */ /* 0x000fe20000011406 */
[----:B------:R-:W-:Y:S01]  /*05d0*/  FMUL R9, R0, UR4 ;  /* 0x0000000400097c20 */ /* 0x000fe20008400000 */
[----:B------:R-:W-:Y:S01]  /*05e0*/  UMOV UR4, 0x20 ;  /* 0x0000002000047882 */ /* 0x000fe20000000000 */
[----:B------:R-:W5:Y:S01]  /*05f0*/  F2I.U32.TRUNC.NTZ R15, R15 ;  /* 0x0000000f000f7305 */ /* 0x000f62000020f000 */
[----:B------:R-:W-:Y:S01]  /*0600*/  LEA.HI R3, R3, R6, RZ, 0x2 ;  /* 0x0000000603037211 */ /* 0x000fe200078f10ff */
[----:B------:R-:W-:Y:S01]  /*0610*/  IMAD R7, R12, 0x4, R7 ;  /* 0x000000040c077824 */ /* 0x000fe200078e0207 */
[----:B------:R-:W-:Y:S01]  /*0620*/  @!UP0 UMOV UR6, 0x400 ;  /* 0x0000040000068882 */ /* 0x000fe20000000000 */
[----:B------:R-:W-:-:S04]  /*0630*/  @!UP0 UIADD3 UR4, -UR4, 0x100000, URZ ;  /* 0x0010000004048890 */ /* 0x000fc8000fffe13f */
[----:B------:R-:W-:Y:S02]  /*0640*/  @!UP0 USHF.L.U32 UR5, UR4, 0xb, URZ ;  /* 0x0000000b04058899 */ /* 0x000fe4000800063f */
[----:B------:R-:W-:Y:S01]  /*0650*/  @!UP0 USHF.L.U32 UR4, UR4, 0x1, URZ ;  /* 0x0000000104048899 */ /* 0x000fe2000800063f */
[----:B------:R-:W-:Y:S01]  /*0660*/  LOP3.LUT R3, R3, 0xfffffffc, RZ, 0xc0, !PT ;  /* 0xfffffffc03037812 */ /* 0x000fe200078ec0ff */
[C---:B------:R-:W-:Y:S01]  /*0670*/  IMAD.SHL.U32 R0, R7.reuse, 0x4, RZ ;  /* 0x0000000407007824 */ /* 0x040fe200078e00ff */
[----:B--2---:R-:W-:Y:S01]  /*0680*/  ISETP.EQ.U32.AND P3, PT, R16, 0x1, PT ;  /* 0x000000011000780c */ /* 0x004fe20003f62070 */
[----:B------:R-:W2:Y:S01]  /*0690*/  F2I.U32.TRUNC.NTZ R9, R9 ;  /* 0x0000000900097305 */ /* 0x000ea2000020f000 */
[----:B------:R-:W-:Y:S02]  /*06a0*/  VIADD R12, R2, 0xffffffff ;  /* 0xffffffff020c7836 */ /* 0x000fe40000000000 */
[----:B------:R-:W-:Y:S01]  /*06b0*/  IMAD.IADD R6, R6, 0x1, -R3 ;  /* 0x0000000106067824 */ /* 0x000fe200078e0a03 */
[----:B------:R-:W-:-:S02]  /*06c0*/  LOP3.LUT R7, R7, 0xc, R0, 0x78, !PT ;  /* 0x0000000c07077812 */ /* 0x000fc400078e7800 */
[----:B------:R-:W-:Y:S01]  /*06d0*/  ISETP.GE.U32.AND P5, PT, R12, 0x2, PT ;  /* 0x000000020c00780c */ /* 0x000fe20003fa6070 */
[----:B-----5:R-:W-:Y:S01]  /*06e0*/  IMAD.MOV R20, RZ, RZ, -R15 ;  /* 0x000000ffff147224 */ /* 0x020fe200078e0a0f */
[----:B-1----:R-:W-:Y:S01]  /*06f0*/  @!UP0 ULEA UR6, UR7, UR6, 0x18 ;  /* 0x0000000607068291 */ /* 0x002fe2000f8ec03f */
[C---:B------:R-:W-:Y:S01]  /*0700*/  ISETP.NE.AND P1, PT, R6.reuse, 0x3, PT ;  /* 0x000000030600780c */ /* 0x040fe20003f25270 */
[----:B------:R-:W-:Y:S01]  /*0710*/  VOTEU.ALL UP0, P0 ;  /* 0x00000000003f7886 */ /* 0x000fe20000000000 */
[----:B---3--:R-:W-:Y:S01]  /*0720*/  IMAD R0, R13, R20, R10 ;  /* 0x000000140d007224 */ /* 0x008fe200078e020a */
[----:B------:R-:W-:Y:S02]  /*0730*/  ISETP.LT.U32.AND P0, PT, R7, 0x2, !P2 ;  /* 0x000000020700780c */ /* 0x000fe40005701070 */
[----:B------:R-:W-:Y:S01]  /*0740*/  ISETP.EQ.OR P1, PT, R6, RZ, !P1 ;  /* 0x000000ff0600720c */ /* 0x000fe20004f22670 */
[----:B--2---:R-:W-:Y:S01]  /*0750*/  IMAD.MOV R9, RZ, RZ, -R9 ;  /* 0x000000ffff097224 */ /* 0x004fe200078e0a09 */
[----:B------:R-:W-:-:S02]  /*0760*/  ISETP.NE.AND P4, PT, R0, R7, PT ;  /* 0x000000070000720c */ /* 0x000fc40003f85270 */
[----:B------:R-:W-:Y:S01]  /*0770*/  ISETP.EQ.AND P1, PT, R2, RZ, P1 ;  /* 0x000000ff0200720c */ /* 0x000fe20000f22270 */
[----:B0-----:R-:W-:Y:S01]  /*0780*/  IMAD R9, R14, R9, UR8 ;  /* 0x000000080e097e24 */ /* 0x001fe2000f8e0209 */
[----:B------:R-:W0:Y:S02]  /*0790*/  FENCE.VIEW.ASYNC.S ;  /* 0x00000000000073c6 */ /* 0x000e240000000000 */
[----:B0-----:R0:W1:Y:S01]  /*07a0*/  @!UP0 SYNCS.EXCH.64 URZ, [UR6+0x90], UR4 ;  /* 0x00009004063f85b2 */ /* 0x0010620008000100 */
[----:B------:R-:W-:Y:S02]  /*07b0*/  ISETP.NE.AND P2, PT, R2, RZ, PT ;  /* 0x000000ff0200720c */ /* 0x000fe40003f45270 */
[----:B------:R-:W-:Y:S02]  /*07c0*/  SEL R5, RZ, 0x1, !P1 ;  /* 0x00000001ff057807 */ /* 0x000fe40004800000 */
[----:B------:R-:W-:Y:S02]  /*07d0*/  ISETP.EQ.OR P4, PT, R9, RZ, !P4 ;  /* 0x000000ff0900720c */ /* 0x000fe40006782670 */
[----:B------:R-:W-:-:S02]  /*07e0*/  SEL R5, R5, 0x2, P5 ;  /* 0x0000000205057807 */ /* 0x000fc40002800000 */
[----:B------:R-:W-:Y:S01]  /*07f0*/  PLOP3.LUT P0, PT, P0, P4, PT, 0x80, 0x0 ;  /* 0x000000000000781c */ /* 0x000fe20000709070 */
[----:B------:R0:W2:Y:S01]  /*0800*/  @!UP1 SYNCS.EXCH.64 URZ, [UR6+0x98], UR4 ;  /* 0x00009804063f95b2 */ /* 0x0000a20008000100 */
[----:B------:R-:W-:Y:S01]  /*0810*/  NOP ;  /* 0x0000000000007918 */ /* 0x000fe20000000000 */
[----:B------:R-:W-:Y:S10]  /*0820*/  @!P3 BRA `(.L_x_4) ;  /* 0x000000000008b947 */ /* 0x000ff40003800000 */
[----:B-12-4-:R-:W-:Y:S01]  /*0830*/  UCGABAR_ARV ;  /* 0x00000000000079c7 */ /* 0x016fe20008000000 */
[----:B------:R-:W-:Y:S05]  /*0840*/  BRA `(.L_x_5) ;  /* 0x0000000000047947 */ /* 0x000fea0003800000 */
.L_x_4:
[----:B-12-4-:R-:W-:Y:S01]  /*0850*/  NOP ;  /* 0x0000000000007918 */ /* 0x016fe20000000000 */
.L_x_5:
[----:B------:R-:W1:Y:S01]  /*0860*/  LDC R0, c[0x0][0x75c] ;  /* 0x0001d700ff007b82 */ /* 0x000e620000000800 */
[----:B------:R-:W-:Y:S01]  /*0870*/  MOV R2, UR8 ;  /* 0x0000000800027c02 */ /* 0x000fe20008000f00 */
[----:B------:R-:W-:Y:S01]  /*0880*/  IMAD.MOV.U32 R3, RZ, RZ, RZ ;  /* 0x000000ffff037224 */ /* 0x000fe200078e00ff */
[----:B------:R-:W-:Y:S02]  /*0890*/  LOP3.LUT R91, R91, 0xffffefff, RZ, 0xc0, !PT ;  /* 0xffffefff5b5b7812 */ /* 0x000fe400078ec0ff */
[----:B-1----:R-:W-:-:S13]  /*08a0*/  ISETP.NE.AND P4, PT, R0, 0x1, PT ;  /* 0x000000010000780c */ /* 0x002fda0003f85270 */
[----:B------:R-:W1:Y:S01]  /*08b0*/  @P4 LDC R17, c[0x0][0x10] ;  /* 0x00000400ff114b82 */ /* 0x000e620000000800 */
[----:B------:R-:W-:Y:S01]  /*08c0*/  @P4 IMAD.MOV.U32 R11, RZ, RZ, RZ ;  /* 0x000000ffff0b4224 */ /* 0x000fe200078e00ff */
[----:B------:R-:W-:Y:S01]  /*08d0*/  @P4 LOP3.LUT R91, R91, 0x1000, RZ, 0xfc, !PT ;  /* 0x000010005b5b4812 */ /* 0x000fe200078efcff */
[----:B------:R-:W-:-:S05]  /*08e0*/  @P4 IMAD.MOV.U32 R19, RZ, RZ, RZ ;  /* 0x000000ffff134224 */ /* 0x000fca00078e00ff */
[----:B------:R-:W2:Y:S01]  /*08f0*/  @!P4 LDC R15, c[0x0][0xc] ;  /* 0x00000300ff0fcb82 */ /* 0x000ea20000000800 */
[----:B-1----:R-:W-:-:S04]  /*0900*/  @P4 IMAD.WIDE.U32 R16, R17, UR8, R10 ;  /* 0x0000000811104c25 */ /* 0x002fc8000f8e000a */
[----:B--2---:R-:W-:-:S04]  /*0910*/  @!P4 IMAD.WIDE.U32 R14, R10, R15, R2 ;  /* 0x0000000f0a0ec225 */ /* 0x004fc800078e0002 */
[----:B------:R-:W-:Y:S02]  /*0920*/  @P4 IMAD.MOV.U32 R2, RZ, RZ, R16 ;  /* 0x000000ffff024224 */ /* 0x000fe400078e0010 */
[----:B------:R-:W-:Y:S02]  /*0930*/  @P4 IMAD.IADD R3, R17, 0x1, R19 ;  /* 0x0000000111034824 */ /* 0x000fe400078e0213 */
[----:B------:R-:W-:Y:S02]  /*0940*/  @!P4 IMAD.MOV.U32 R2, RZ, RZ, R14 ;  /* 0x000000ffff02c224 */ /* 0x000fe400078e000e */
[----:B------:R-:W-:Y:S01]  /*0950*/  @!P4 IMAD.MOV.U32 R3, RZ, RZ, R15 ;  /* 0x000000ffff03c224 */ /* 0x000fe200078e000f */
[----:B------:R-:W-:Y:S06]  /*0960*/  @!P3 BRA `(.L_x_6) ;  /* 0x00000000000cb947 */ /* 0x000fec0003800000 */
[----:B------:R-:W-:Y:S01]  /*0970*/  UCGABAR_WAIT ;  /* 0x0000000000007dc7 */ /* 0x000fe20008000000 */
[----:B------:R-:W-:Y:S01]  /*0980*/  CCTL.IVALL ;  /* 0x00000000ff00798f */ /* 0x000fe20002000000 */
[----:B------:R-:W-:Y:S05]  /*0990*/  BRA `(.L_x_7) ;  /* 0x0000000000047947 */ /* 0x000fea0003800000 */
.L_x_6:
[----:B------:R-:W-:Y:S06]  /*09a0*/  BAR.SYNC.DEFER_BLOCKING 0x0 ;  /* 0x0000000000007b1d */ /* 0x000fec0000010000 */
.L_x_7:
[----:B------:R-:W-:Y:S05]  /*09b0*/  @!P2 BRA `(.L_x_8) ;  /* 0x000000700028a947 */ /* 0x000fea0003800000 */
[----:B------:R-:W-:-:S13]  /*09c0*/  ISETP.GT.U32.AND P1, PT, R12, 0x1, PT ;  /* 0x000000010c00780c */ /* 0x000fda0003f24070 */
[----:B0-----:R-:W-:Y:S05]  /*09d0*/  @P1 EXIT ;  /* 0x000000000000194d */ /* 0x001fea0003800000 */
[----:B------:R-:W-:Y:S01]  /*09e0*/  ULDC.64 UR4, c[0x0][0x750] ;  /* 0x0001d40000047ab9 */ /* 0x000fe20000000a00 */
[----:B------:R-:W-:Y:S01]  /*09f0*/  PRMT R15, RZ, 0x7610, R15 ;  /* 0x00007610ff0f7816 */ /* 0x000fe2000000000f */
[----:B------:R-:W-:Y:S01]  /*0a00*/  IMAD.MOV.U32 R12, RZ, RZ, -0x1 ;  /* 0xffffffffff0c7424 */ /* 0x000fe200078e00ff */
[----:B------:R-:W-:Y:S01]  /*0a10*/  ISETP.GE.U32.AND P1, PT, R2, UR4, PT ;  /* 0x0000000402007c0c */ /* 0x000fe2000bf26070 */
[----:B------:R-:W-:Y:S01]  /*0a20*/  IMAD.MOV.U32 R6, RZ, RZ, -0x1 ;  /* 0xffffffffff067424 */ /* 0x000fe200078e00ff */
[----:B------:R-:W-:Y:S02]  /*0a30*/  MOV R14, 0xffffffff ;  /* 0xffffffff000e7802 */ /* 0x000fe40000000f00 */
[----:B------:R-:W-:-:S13]  /*0a40*/  ISETP.GE.U32.AND.EX P1, PT, R3, UR5, PT, P1 ;  /* 0x0000000503007c0c */ /* 0x000fda000bf26110 */
[----:B------:R-:W-:Y:S05]  /*0a50*/  @P1 BRA `(.L_x_9) ;  /* 0x0000000400281947 */ /* 0x000fea0003800000 */
[----:B------:R-:W0:Y:S01]  /*0a60*/  LDC.64 R22, c[0x0][0x728] ;  /* 0x0001ca00ff167b82 */ /* 0x000e220000000a00 */
[----:B------:R-:W-:Y:S02]  /*0a70*/  IMAD.MOV.U32 R14, RZ, RZ, R2 ;  /* 0x000000ffff0e7224 */ /* 0x000fe400078e0002 */
[----:B------:R-:W-:-:S05]  /*0a80*/  IMAD.MOV.U32 R15, RZ, RZ, R3 ;  /* 0x000000ffff0f7224 */ /* 0x000fca00078e0003 */
[----:B------:R-:W1:Y:S08]  /*0a90*/  LDC R6, c[0x0][0x730] ;  /* 0x0001cc00ff067b82 */ /* 0x000e700000000800 */
[----:B------:R-:W2:Y:S01]  /*0aa0*/  LDC.64 R24, c[0x0][0x720] ;  /* 0x0001c800ff187b82 */ /* 0x000ea20000000a00 */
[----:B0-----:R-:W-:-:S04]  /*0ab0*/  ISETP.NE.U32.AND P1, PT, R22, RZ, PT ;  /* 0x000000ff1600720c */ /* 0x001fc80003f25070 */
[----:B------:R-:W-:-:S13]  /*0ac0*/  ISETP.NE.AND.EX P1, PT, R23, RZ, PT, P1 ;  /* 0x000000ff1700720c */ /* 0x000fda0003f25310 */
[----:B-12---:R-:W-:Y:S05]  /*0ad0*/  @!P1 BRA `(.L_x_10) ;  /* 0x0000000000289947 */ /* 0x006fea0003800000 */
[----:B------:R-:W0:Y:S02]  /*0ae0*/  LDC R19, c[0x0][0x734] ;  /* 0x0001cd00ff137b82 */ /* 0x000e240000000800 */
[----:B0-----:R-:W-:-:S05]  /*0af0*/  IADD3 R19, P1, R2, R19, RZ ;  /* 0x0000001302137210 */ /* 0x001fca0007f3e0ff */
[----:B------:R-:W-:-:S04]  /*0b00*/  IMAD.X R21, RZ, RZ, R3, P1 ;  /* 0x000000ffff157224 */ /* 0x000fc800008e0603 */
[----:B------:R-:W-:-:S04]  /*0b10*/  IMAD.WIDE.U32 R14, R21, R22, RZ ;  /* 0x00000016150e7225 */ /* 0x000fc800078e00ff */
[----:B------:R-:W-:-:S04]  /*0b20*/  IMAD.WIDE.U32 R16, P1, R19, R23, R14 ;  /* 0x0000001713107225 */ /* 0x000fc8000782000e */
[----:B------:R-:W-:-:S04]  /*0b30*/  IMAD.WIDE.U32 R14, R19, R22, RZ ;  /* 0x00000016130e7225 */ /* 0x000fc800078e00ff */
[----:B------:R-:W-:Y:S01]  /*0b40*/  IMAD.X R19, RZ, RZ, RZ, P1 ;  /* 0x000000ffff137224 */ /* 0x000fe200008e06ff */
[----:B------:R-:W-:Y:S01]  /*0b50*/  IADD3 RZ, P1, R15, R16, RZ ;  /* 0x000000100fff7210 */ /* 0x000fe20007f3e0ff */
[----:B------:R-:W-:-:S04]  /*0b60*/  IMAD.MOV.U32 R18, RZ, RZ, R17 ;  /* 0x000000ffff127224 */ /* 0x000fc800078e0011 */
[----:B------:R-:W-:-:S08]  /*0b70*/  IMAD.WIDE.U32.X R14, R21, R23, R18, P1 ;  /* 0x00000017150e7225 */ /* 0x000fd000008e0412 */
.L_x_10:
[----:B------:R-:W0:Y:S01]  /*0b80*/  LDC.64 R22, c[0x0][0x740] ;  /* 0x0001d000ff167b82 */ /* 0x000e220000000a00 */
[--C-:B------:R-:W-:Y:S01]  /*0b90*/  SHF.R.U64 R28, R14, R6, R15.reuse ;  /* 0x000000060e1c7219 */ /* 0x100fe2000000120f */
[----:B------:R-:W-:Y:S01]  /*0ba0*/  IMAD R30, R13, R20, R10 ;  /* 0x000000140d1e7224 */ /* 0x000fe200078e020a */
[----:B------:R-:W-:Y:S02]  /*0bb0*/  SHF.R.U32.HI R6, RZ, R6, R15 ;  /* 0x00000006ff067219 */ /* 0x000fe4000001160f */
[----:B------:R-:W-:-:S03]  /*0bc0*/  IADD3 R11, P1, RZ, -R28, RZ ;  /* 0x8000001cff0b7210 */ /* 0x000fc60007f3e0ff */
[----:B------:R-:W1:Y:S02]  /*0bd0*/  LDC R12, c[0x0][0x718] ;  /* 0x0001c600ff0c7b82 */ /* 0x000e640000000800 */
[----:B------:R-:W-:-:S04]  /*0be0*/  IMAD.X R15, RZ, RZ, ~R6, P1 ;  /* 0x000000ffff0f7224 */ /* 0x000fc800008e0e06 */
[-C--:B------:R-:W-:Y:S02]  /*0bf0*/  IMAD R6, R15, R24.reuse, RZ ;  /* 0x000000180f067224 */ /* 0x080fe400078e02ff */
[----:B------:R-:W2:Y:S01]  /*0c00*/  LDC R17, c[0x0][0x708] ;  /* 0x0001c200ff117b82 */ /* 0x000ea20000000800 */
[----:B------:R-:W-:-:S04]  /*0c10*/  IMAD.WIDE.U32 R14, R11, R24, R2 ;  /* 0x000000180b0e7225 */ /* 0x000fc800078e0002 */
[----:B------:R-:W-:Y:S02]  /*0c20*/  IMAD R11, R11, R25, R6 ;  /* 0x000000190b0b7224 */ /* 0x000fe400078e0206 */
[----:B------:R-:W-:Y:S01]  /*0c30*/  IMAD.MOV.U32 R25, RZ, RZ, 0x1 ;  /* 0x00000001ff197424 */ /* 0x000fe200078e00ff */
[----:B------:R-:W3:Y:S01]  /*0c40*/  LDC R18, c[0x0][0x758] ;  /* 0x0001d600ff127b82 */ /* 0x000ee20000000800 */
[----:B0-----:R-:W-:Y:S01]  /*0c50*/  ISETP.NE.U32.AND P1, PT, R22, RZ, PT ;  /* 0x000000ff1600720c */ /* 0x001fe20003f25070 */
[----:B------:R-:W-:Y:S01]  /*0c60*/  IMAD.IADD R11, R15, 0x1, R11 ;  /* 0x000000010f0b7824 */ /* 0x000fe200078e020b */
[----:B------:R-:W-:Y:S02]  /*0c70*/  MOV R15, 0xffffffff ;  /* 0xffffffff000f7802 */ /* 0x000fe40000000f00 */
[----:B------:R-:W-:-:S03]  /*0c80*/  ISETP.NE.AND.EX P1, PT, R23, RZ, PT, P1 ;  /* 0x000000ff1700720c */ /* 0x000fc60003f25310 */
[----:B------:R-:W0:Y:S01]  /*0c90*/  LDC R21, c[0x0][0x700] ;  /* 0x0001c000ff157b82 */ /* 0x000e220000000800 */
[-CC-:B-1----:R-:W-:Y:S02]  /*0ca0*/  SHF.R.U64 R19, R14, R12.reuse, R11.reuse ;  /* 0x0000000c0e137219 */ /* 0x182fe4000000120b */
[----:B------:R-:W-:-:S05]  /*0cb0*/  SHF.R.U32.HI R6, RZ, R12, R11 ;  /* 0x0000000cff067219 */ /* 0x000fca000001160b */
[----:B------:R-:W1:Y:S01]  /*0cc0*/  LDC R24, c[0x0][0x748] ;  /* 0x0001d200ff187b82 */ /* 0x000e620000000800 */
[-CC-:B--2---:R-:W-:Y:S02]  /*0cd0*/  SHF.R.U64 R29, R19, R17.reuse, R6.reuse ;  /* 0x00000011131d7219 */ /* 0x184fe40000001206 */
[----:B------:R-:W-:-:S05]  /*0ce0*/  SHF.R.U32.HI R11, RZ, R17, R6 ;  /* 0x00000011ff0b7219 */ /* 0x000fca0000011606 */
[----:B------:R-:W2:Y:S01]  /*0cf0*/  LDC R26, c[0x0][0x738] ;  /* 0x0001ce00ff1a7b82 */ /* 0x000ea20000000800 */
[-CC-:B---3--:R-:W-:Y:S02]  /*0d00*/  SHF.R.U64 R20, R29, R18.reuse, R11.reuse ;  /* 0x000000121d147219 */ /* 0x188fe4000000120b */
[-C--:B------:R-:W-:Y:S02]  /*0d10*/  SHF.L.U32 R6, R15, R18.reuse, RZ ;  /* 0x000000120f067219 */ /* 0x080fe400000006ff */
[----:B------:R-:W-:Y:S01]  /*0d20*/  SHF.R.U32.HI R11, RZ, R18, R11 ;  /* 0x00000012ff0b7219 */ /* 0x000fe2000001160b */
[----:B------:R-:W-:Y:S01]  /*0d30*/  IMAD.MOV.U32 R10, RZ, RZ, R20 ;  /* 0x000000ffff0a7224 */ /* 0x000fe200078e0014 */
[----:B------:R-:W-:Y:S01]  /*0d40*/  LOP3.LUT R16, RZ, R6, RZ, 0x33, !PT ;  /* 0x00000006ff107212 */ /* 0x000fe200078e33ff */
[----:B------:R-:W3:Y:S01]  /*0d50*/  LDC R27, c[0x0][0x710] ;  /* 0x0001c400ff1b7b82 */ /* 0x000ee20000000800 */
[----:B------:R-:W-:Y:S05]  /*0d60*/  @!P1 BRA `(.L_x_11) ;  /* 0x0000000000289947 */ /* 0x000fea0003800000 */
[----:B------:R-:W4:Y:S02]  /*0d70*/  LDC R15, c[0x0][0x74c] ;  /* 0x0001d300ff0f7b82 */ /* 0x000f240000000800 */
[----:B----4-:R-:W-:-:S05]  /*0d80*/  IADD3 R15, P1, R20, R15, RZ ;  /* 0x0000000f140f7210 */ /* 0x010fca0007f3e0ff */
        /* <DEDUP_REMOVED lines=8> */
.L_x_11:
[----:B-1----:R-:W-:Y:S01]  /*0e10*/  SHF.R.U64 R10, R10, R24, R11 ;  /* 0x000000180a0a7219 */ /* 0x002fe2000000120b */
[----:B0-----:R-:W-:Y:S01]  /*0e20*/  VIADD R12, R21, 0xffffffff ;  /* 0xffffffff150c7836 */ /* 0x001fe20000000000 */
[----:B------:R-:W-:Y:S01]  /*0e30*/  SHF.L.U32 R6, R25, R18, RZ ;  /* 0x0000001219067219 */ /* 0x000fe200000006ff */
[----:B------:R-:W-:Y:S01]  /*0e40*/  IMAD.MOV.U32 R15, RZ, RZ, 0x1 ;  /* 0x00000001ff0f7424 */ /* 0x000fe200078e00ff */
[----:B------:R-:W-:Y:S01]  /*0e50*/  LOP3.LUT R11, R29, R16, RZ, 0xc0, !PT ;  /* 0x000000101d0b7212 */ /* 0x000fe200078ec0ff */
[----:B------:R-:W-:Y:S01]  /*0e60*/  IMAD.MOV R13, RZ, RZ, -R10 ;  /* 0x000000ffff0d7224 */ /* 0x000fe200078e0a0a */
[----:B------:R-:W-:Y:S02]  /*0e70*/  SEL R9, R9, R30, !P4 ;  /* 0x0000001e09097207 */ /* 0x000fe40006000000 */
[----:B------:R-:W-:Y:S01]  /*0e80*/  LOP3.LUT R12, R19, R12, RZ, 0xc0, !PT ;  /* 0x0000000c130c7212 */ /* 0x000fe200078ec0ff */
[----:B------:R-:W-:Y:S02]  /*0e90*/  IMAD R10, R6, R10, R11 ;  /* 0x0000000a060a7224 */ /* 0x000fe400078e020b */
[----:B--2---:R-:W-:-:S02]  /*0ea0*/  IMAD R6, R13, R26, R20 ;  /* 0x0000001a0d067224 */ /* 0x004fc400078e0214 */
[----:B---3--:R-:W-:Y:S02]  /*0eb0*/  IMAD R9, R10, R27, R9 ;  /* 0x0000001b0a097224 */ /* 0x008fe400078e0209 */
[----:B------:R-:W-:-:S05]  /*0ec0*/  IMAD R6, R6, R21, R12 ;  /* 0x0000001506067224 */ /* 0x000fca00078e020c */
[----:B------:R-:W-:Y:S02]  /*0ed0*/  SEL R14, R6, R9, !P4 ;  /* 0x00000009060e7207 */ /* 0x000fe40006000000 */
[----:B------:R-:W-:Y:S02]  /*0ee0*/  SEL R12, R9, R6, !P4 ;  /* 0x00000006090c7207 */ /* 0x000fe40006000000 */
[----:B------:R-:W-:-:S07]  /*0ef0*/  MOV R6, R28 ;  /* 0x0000001c00067202 */ /* 0x000fce0000000f00 */
.L_x_9:
[----:B------:R-:W-:-:S08]  /*0f00*/  NOP ;  /* 0x0000000000007918 */ /* 0x000fd00000000000 */
[----:B------:R-:W0:Y:S02]  /*0f10*/  USETMAXREG.TRY_ALLOC.CTAPOOL UP0, 0xe8 ;  /* 0x000000e8000079c8 */ /* 0x000e240008000600 */
[----:B0-----:R-:W-:-:S13]  /*0f20*/  PLOP3.LUT P1, PT, PT, PT, UP0, 0x80, 0x0 ;  /* 0x000000000000781c */ /* 0x001fda0003f2f008 */
[----:B------:R-:W-:Y:S05]  /*0f30*/  @!P1 BRA `(.L_x_9) ;  /* 0xfffffffc00f09947 */ /* 0x000fea000383ffff */
[----:B------:R-:W-:Y:S01]  /*0f40*/  ULDC.64 UR4, c[0x0][0x698] ;  /* 0x0001a60000047ab9 */ /* 0x000fe20000000a00 */
[----:B------:R-:W-:Y:S01]  /*0f50*/  ULDC.64 UR16, c[0x0][0x208] ;  /* 0x0000820000107ab9 */ /* 0x000fe20000000a00 */
[----:B------:R-:W-:-:S04]  /*0f60*/  ISETP.NE.U32.AND P1, PT, RZ, UR4, PT ;  /* 0x00000004ff007c0c */ /* 0x000fc8000bf25070 */
[----:B------:R-:W-:-:S13]  /*0f70*/  ISETP.NE.AND.EX P1, PT, RZ, UR5, PT, P1 ;  /* 0x00000005ff007c0c */ /* 0x000fda000bf25310 */
[----:B------:R-:W-:Y:S05]  /*0f80*/  @!P1 BRA `(.L_x_12) ;  /* 0x00000000001c9947 */ /* 0x000fea0003800000 */
[----:B------:R-:W0:Y:S02]  /*0f90*/  LDC.64 R10, c[0x0][0x698] ;  /* 0x0001a600ff0a7b82 */ /* 0x000e240000000a00 */
[----:B0-----:R-:W2:Y:S02]  /*0fa0*/  LDG.E.64 R10, desc[UR16][R10.64] ;  /* 0x000000100a0a7981 */ /* 0x001ea4000c1e1b00 */
[----:B--2---:R-:W-:-:S04]  /*0fb0*/  ISETP.NE.U32.AND P1, PT, R10, RZ, PT ;  /* 0x000000ff0a00720c */ /* 0x004fc80003f25070 */
[----:B------:R-:W-:-:S13]  /*0fc0*/  ISETP.NE.AND.EX P1, PT, R11, RZ, PT, P1 ;  /* 0x000000ff0b00720c */ /* 0x000fda0003f25310 */
[----:B------:R-:W-:Y:S05]  /*0fd0*/  @!P1 BRA `(.L_x_12) ;  /* 0x0000000000089947 */ /* 0x000fea0003800000 */
[----:B------:R0:W5:Y:S01]  /*0fe0*/  LD.E R9, desc[UR16][R10.64] ;  /* 0x000000100a097980 */ /* 0x000162000c101900 */
[----:B------:R-:W-:Y:S05]  /*0ff0*/  BRA `(.L_x_13) ;  /* 0x0000000000207947 */ /* 0x000fea0003800000 */
.L_x_12:
[----:B------:R-:W-:Y:S02]  /*1000*/  ULDC.64 UR4, c[0x0][0x688] ;  /* 0x0001a20000047ab9 */ /* 0x000fe40000000a00 */
[----:B------:R-:W-:-:S04]  /*1010*/  ISETP.NE.U32.AND P1, PT, RZ, UR4, PT ;  /* 0x00000004ff007c0c */ /* 0x000fc8000bf25070 */
[----:B------:R-:W-:-:S13]  /*1020*/  ISETP.NE.AND.EX P1, PT, RZ, UR5, PT, P1 ;  /* 0x00000005ff007c0c */ /* 0x000fda000bf25310 */
[----:B------:R-:W-:Y:S05]  /*1030*/  @!P1 BRA `(.L_x_14) ;  /* 0x00000000000c9947 */ /* 0x000fea0003800000 */
[----:B------:R-:W0:Y:S02]  /*1040*/  LDC.64 R10, c[0x0][0x688] ;  /* 0x0001a200ff0a7b82 */ /* 0x000e240000000a00 */
[----:B0-----:R1:W5:Y:S01]  /*1050*/  LDG.E R9, desc[UR16][R10.64] ;  /* 0x000000100a097981 */ /* 0x001362000c1e1900 */
[----:B------:R-:W-:Y:S05]  /*1060*/  BRA `(.L_x_13) ;  /* 0x0000000000047947 */ /* 0x000fea0003800000 */
.L_x_14:
[----:B------:R-:W2:Y:S02]  /*1070*/  LDC R9, c[0x0][0x680] ;  /* 0x0001a000ff097b82 */ /* 0x000ea40000000800 */
.L_x_13:
[----:B------:R-:W-:Y:S02]  /*1080*/  ULDC.64 UR4, c[0x0][0x6a0] ;  /* 0x0001a80000047ab9 */ /* 0x000fe40000000a00 */
[----:B------:R-:W-:-:S04]  /*1090*/  ISETP.NE.U32.AND P1, PT, RZ, UR4, PT ;  /* 0x00000004ff007c0c */ /* 0x000fc8000bf25070 */
[----:B------:R-:W-:-:S13]  /*10a0*/  ISETP.NE.AND.EX P1, PT, RZ, UR5, PT, P1 ;  /* 0x00000005ff007c0c */ /* 0x000fda000bf25310 */
[----:B------:R-:W-:Y:S05]  /*10b0*/  @!P1 BRA `(.L_x_15) ;  /* 0x00000000001c9947 */ /* 0x000fea0003800000 */
[----:B01----:R-:W0:Y:S02]  /*10c0*/  LDC.64 R10, c[0x0][0x6a0] ;  /* 0x0001a800ff0a7b82 */ /* 0x003e240000000a00 */
[----:B0-----:R-:W3:Y:S02]  /*10d0*/  LDG.E.64 R10, desc[UR16][R10.64] ;  /* 0x000000100a0a7981 */ /* 0x001ee4000c1e1b00 */
[----:B---3--:R-:W-:-:S04]  /*10e0*/  ISETP.NE.U32.AND P1, PT, R10, RZ, PT ;  /* 0x000000ff0a00720c */ /* 0x008fc80003f25070 */
[----:B------:R-:W-:-:S13]  /*10f0*/  ISETP.NE.AND.EX P1, PT, R11, RZ, PT, P1 ;  /* 0x000000ff0b00720c */ /* 0x000fda0003f25310 */
[----:B------:R-:W-:Y:S05]  /*1100*/  @!P1 BRA `(.L_x_15) ;  /* 0x0000000000089947 */ /* 0x000fea0003800000 */
[----:B------:R0:W5:Y:S01]  /*1110*/  LD.E R88, desc[UR16][R10.64] ;  /* 0x000000100a587980 */ /* 0x000162000c101900 */
[----:B------:R-:W-:Y:S05]  /*1120*/  BRA `(.L_x_16) ;  /* 0x0000000000207947 */ /* 0x000fea0003800000 */
.L_x_15:
[----:B------:R-:W-:Y:S02]  /*1130*/  ULDC.64 UR4, c[0x0][0x690] ;  /* 0x0001a40000047ab9 */ /* 0x000fe40000000a00 */
[----:B------:R-:W-:-:S04]  /*1140*/  ISETP.NE.U32.AND P1, PT, RZ, UR4, PT ;  /* 0x00000004ff007c0c */ /* 0x000fc8000bf25070 */
[----:B------:R-:W-:-:S13]  /*1150*/  ISETP.NE.AND.EX P1, PT, RZ, UR5, PT, P1 ;  /* 0x00000005ff007c0c */ /* 0x000fda000bf25310 */
[----:B------:R-:W-:Y:S05]  /*1160*/  @!P1 BRA `(.L_x_17) ;  /* 0x00000000000c9947 */ /* 0x000fea0003800000 */
[----:B------:R-:W3:Y:S02]  /*1170*/  LDC.64 R88, c[0x0][0x690] ;  /* 0x0001a400ff587b82 */ /* 0x000ee40000000a00 */
[----:B---3--:R3:W5:Y:S01]  /*1180*/  LDG.E R88, desc[UR16][R88.64] ;  /* 0x0000001058587981 */ /* 0x008762000c1e1900 */
[----:B------:R-:W-:Y:S05]  /*1190*/  BRA `(.L_x_16) ;  /* 0x0000000000047947 */ /* 0x000fea0003800000 */
.L_x_17:
[----:B------:R-:W4:Y:S02]  /*11a0*/  LDC R88, c[0x0][0x684] ;  /* 0x0001a100ff587b82 */ /* 0x000f240000000800 */
.L_x_16:
[----:B------:R-:W-:-:S13]  /*11b0*/  LOP3.LUT P1, RZ, R15, 0xff, RZ, 0xc0, !PT ;  /* 0x000000ff0fff7812 */ /* 0x000fda000782c0ff */
[----:B------:R-:W-:Y:S05]  /*11c0*/  @!P1 EXIT ;  /* 0x000000000000994d */ /* 0x000fea0003800000 */
[----:B------:R-:W-:Y:S01]  /*11d0*/  ULDC UR4, c[0x0][0x28c] ;  /* 0x0000a30000047ab9 */ /* 0x000fe20000000800 */
[----:B------:R-:W-:Y:S01]  /*11e0*/  LOP3.LUT R93, R5, 0x1, RZ, 0xfc, !PT ;  /* 0x00000001055d7812 */ /* 0x000fe200078efcff */
[----:B------:R-:W-:-:S04]  /*11f0*/  UIADD3 UR4, UR4, 0x7f, URZ ;  /* 0x0000007f04047890 */ /* 0x000fc8000fffe03f */
[----:B------:R-:W-:-:S04]  /*1200*/  USHF.R.S32.HI UR5, URZ, 0x1f, UR4 ;  /* 0x0000001f3f057899 */ /* 0x000fc80008011404 */
[----:B------:R-:W-:-:S03]  /*1210*/  ULEA.HI UR5, UR5, UR4, URZ, 0x7 ;  /* 0x0000000405057291 */ /* 0x000fc6000f8f383f */
[----:B------:R-:W-:Y:S01]  /*1220*/  UMOV UR4, URZ ;  /* 0x0000003f00047c82 */ /* 0x000fe20008000000 */
[----:B------:R-:W-:-:S03]  /*1230*/  USHF.R.S32.HI UR8, URZ, 0x7, UR5 ;  /* 0x000000073f087899 */ /* 0x000fc60008011405 */
[----:B------:R-:W-:-:S09]  /*1240*/  UMOV UR5, URZ ;  /* 0x0000003f00057c82 */ /* 0x000fd20008000000 */
.L_x_156:
[----:B01----:R-:W-:Y:S01]  /*1250*/  LOP3.LUT R10, R4, 0x80, RZ, 0xc0, !PT ;  /* 0x00000080040a7812 */ /* 0x003fe200078ec0ff */
[----:B------:R-:W-:Y:S01]  /*1260*/  UMOV UR6, URZ ;  /* 0x0000003f00067c82 */ /* 0x000fe20008000000 */
[----:B------:R-:W-:Y:S01]  /*1270*/  IMAD.MOV.U32 R90, RZ, RZ, RZ ;  /* 0x000000ffff5a7224 */ /* 0x000fe200078e00ff */
[----:B------:R-:W-:Y:S01]  /*1280*/  MOV R106, RZ ;  /* 0x000000ff006a7202 */ /* 0x000fe20000000f00 */
[----:B------:R-:W-:Y:S01]  /*1290*/  IMAD.MOV.U32 R92, RZ, RZ, RZ ;  /* 0x000000ffff5c7224 */ /* 0x000fe200078e00ff */
[----:B------:R-:W-:Y:S01]  /*12a0*/  SHF.R.U32.HI R11, RZ, 0x7, R10 ;  /* 0x00000007ff0b7819 */ /* 0x000fe2000001160a */
[----:B------:R-:W-:Y:S01]  /*12b0*/  IMAD.MOV.U32 R94, RZ, RZ, RZ ;  /* 0x000000ffff5e7224 */ /* 0x000fe200078e00ff */
[----:B------:R-:W-:Y:S01]  /*12c0*/  VIMNMX R10, RZ, UR8, PT ;  /* 0x00000008ff0a7c48 */ /* 0x000fe2000bfe0100 */
[----:B------:R-:W-:Y:S01]  /*12d0*/  IMAD.MOV.U32 R96, RZ, RZ, RZ ;  /* 0x000000ffff607224 */ /* 0x000fe200078e00ff */
[----:B------:R-:W-:Y:S01]  /*12e0*/  MOV R124, RZ ;  /* 0x000000ff007c7202 */ /* 0x000fe20000000f00 */
[----:B------:R-:W-:Y:S01]  /*12f0*/  IMAD.MOV.U32 R98, RZ, RZ, RZ ;  /* 0x000000ffff627224 */ /* 0x000fe200078e00ff */
[----:B------:R-:W0:Y:S01]  /*1300*/  SHFL.IDX PT, R11, R11, RZ, 0x1f ;  /* 0x00001fff0b0b7589 */ /* 0x000e2200000e0000 */
[----:B------:R-:W-:Y:S01]  /*1310*/  IADD3 R10, -R10, UR8, RZ ;  /* 0x000000080a0a7c10 */ /* 0x000fe2000fffe1ff */
[----:B------:R-:W-:Y:S01]  /*1320*/  IMAD.MOV.U32 R100, RZ, RZ, RZ ;  /* 0x000000ffff647224 */ /* 0x000fe200078e00ff */
[----:B------:R-:W-:Y:S01]  /*1330*/  MOV R142, RZ ;  /* 0x000000ff008e7202 */ /* 0x000fe20000000f00 */
[----:B------:R-:W-:Y:S01]  /*1340*/  IMAD.MOV.U32 R102, RZ, RZ, RZ ;  /* 0x000000ffff667224 */ /* 0x000fe200078e00ff */
[----:B------:R-:W-:Y:S01]  /*1350*/  ISETP.GE.AND P1, PT, R10, 0x1, PT ;  /* 0x000000010a00780c */ /* 0x000fe20003f26270 */
[----:B------:R-:W-:Y:S01]  /*1360*/  IMAD.MOV.U32 R104, RZ, RZ, RZ ;  /* 0x000000ffff687224 */ /* 0x000fe200078e00ff */
[----:B------:R-:W-:Y:S01]  /*1370*/  MOV R160, RZ ;  /* 0x000000ff00a07202 */ /* 0x000fe20000000f00 */
[----:B------:R-:W-:Y:S01]  /*1380*/  IMAD.MOV.U32 R108, RZ, RZ, RZ ;  /* 0x000000ffff6c7224 */ /* 0x000fe200078e00ff */
[----:B------:R-:W-:Y:S01]  /*1390*/  MOV R178, RZ ;  /* 0x000000ff00b27202 */ /* 0x000fe20000000f00 */
[----:B------:R-:W-:Y:S01]  /*13a0*/  IMAD.MOV.U32 R110, RZ, RZ, RZ ;  /* 0x000000ffff6e7224 */ /* 0x000fe200078e00ff */
[----:B------:R-:W-:Y:S01]  /*13b0*/  MOV R196, RZ ;  /* 0x000000ff00c47202 */ /* 0x000fe20000000f00 */
[----:B------:R-:W-:Y:S01]  /*13c0*/  IMAD.MOV.U32 R112, RZ, RZ, RZ ;  /* 0x000000ffff707224 */ /* 0x000fe200078e00ff */
[----:B------:R-:W-:Y:S01]  /*13d0*/  CS2R R16, SRZ ;  /* 0x0000000000107805 */ /* 0x000fe2000001ff00 */
        /* <DEDUP_REMOVED lines=9> */
[----:B------:R-:W-:-:S02]  /*1470*/  CS2R R64, SRZ ;  /* 0x0000000000407805 */ /* 0x000fc4000001ff00 */
[----:B0-----:R-:W-:Y:S01]  /*1480*/  R2UR UR7, R11 ;  /* 0x000000000b0772ca */ /* 0x001fe200000e0000 */
        /* <DEDUP_REMOVED lines=25> */
[----:B---3--:R-:W-:Y:S01]  /*1620*/  CS2R R26, SRZ ;  /* 0x00000000001a7805 */ /* 0x008fe2000001ff00 */
        /* <DEDUP_REMOVED lines=15> */
[----:B--2---:R-:W-:Y:S01]  /*1720*/  CS2R R42, SRZ ;  /* 0x00000000002a7805 */ /* 0x004fe2000001ff00 */
[----:B------:R-:W-:Y:S01]  /*1730*/  IMAD.MOV.U32 R172, RZ, RZ, RZ ;  /* 0x000000ffffac7224 */ /* 0x000fe200078e00ff */
[----:B----4-:R-:W-:Y:S01]  /*1740*/  CS2R R44, SRZ ;  /* 0x00000000002c7805 */ /* 0x010fe2000001ff00 */
        /* <DEDUP_REMOVED lines=10> */
[----:B------:R-:W-:-:S02]  /*17f0*/  IMAD.MOV.U32 R186, RZ, RZ, RZ ;  /* 0x000000ffffba7224 */ /* 0x000fc400078e00ff */
[----:B------:R-:W-:Y:S02]  /*1800*/  IMAD.MOV.U32 R188, RZ, RZ, RZ ;  /* 0x000000ffffbc7224 */ /* 0x000fe400078e00ff */
[----:B------:R-:W-:Y:S02]  /*1810*/  IMAD.MOV.U32 R190, RZ, RZ, RZ ;  /* 0x000000ffffbe7224 */ /* 0x000fe400078e00ff */
[----:B------:R-:W-:Y:S02]  /*1820*/  IMAD.MOV.U32 R192, RZ, RZ, RZ ;  /* 0x000000ffffc07224 */ /* 0x000fe400078e00ff */
[----:B------:R-:W-:Y:S02]  /*1830*/  IMAD.MOV.U32 R194, RZ, RZ, RZ ;  /* 0x000000ffffc27224 */ /* 0x000fe400078e00ff */
[----:B------:R-:W-:Y:S02]  /*1840*/  IMAD.MOV.U32 R198, RZ, RZ, RZ ;  /* 0x000000ffffc67224 */ /* 0x000fe400078e00ff */
[----:B------:R-:W-:-:S02]  /*1850*/  IMAD.MOV.U32 R200, RZ, RZ, RZ ;  /* 0x000000ffffc87224 */ /* 0x000fc400078e00ff */
[----:B------:R-:W-:Y:S02]  /*1860*/  IMAD.MOV.U32 R204, RZ, RZ, RZ ;  /* 0x000000ffffcc7224 */ /* 0x000fe400078e00ff */
[----:B------:R-:W-:Y:S02]  /*1870*/  IMAD.MOV.U32 R206, RZ, RZ, RZ ;  /* 0x000000ffffce7224 */ /* 0x000fe400078e00ff */
[----:B------:R-:W-:Y:S02]  /*1880*/  IMAD.MOV.U32 R208, RZ, RZ, RZ ;  /* 0x000000ffffd07224 */ /* 0x000fe400078e00ff */
[----:B------:R-:W-:Y:S02]  /*1890*/  IMAD.MOV.U32 R210, RZ, RZ, RZ ;  /* 0x000000ffffd27224 */ /* 0x000fe400078e00ff */
[----:B------:R-:W-:Y:S02]  /*18a0*/  IMAD.MOV.U32 R18, RZ, RZ, RZ ;  /* 0x000000ffff127224 */ /* 0x000fe400078e00ff */
[----:B------:R-:W-:Y:S01]  /*18b0*/  IMAD.MOV.U32 R15, RZ, RZ, RZ ;  /* 0x000000ffff0f7224 */ /* 0x000fe200078e00ff */
[----:B------:R-:W-:Y:S06]  /*18c0*/  @!P1 BRA `(.L_x_18) ;  /* 0x00000008009c9947 */ /* 0x000fec0003800000 */
[----:B------:R-:W0:Y:S01]  /*18d0*/  S2UR UR10, SR_CgaCtaId ;  /* 0x00000000000a79c3 */ /* 0x000e220000008800 */
[----:B------:R-:W-:Y:S01]  /*18e0*/  ULEA.HI UR6, UR7, UR7, URZ, 0x1 ;  /* 0x0000000707067291 */ /* 0x000fe2000f8f083f */
[----:B------:R-:W-:Y:S01]  /*18f0*/  MOV R90, RZ ;  /* 0x000000ff005a7202 */ /* 0x000fe20000000f00 */
[----:B------:R-:W-:Y:S01]  /*1900*/  UMOV UR9, 0x400 ;  /* 0x0000040000097882 */ /* 0x000fe20000000000 */
[----:B------:R-:W-:Y:S01]  /*1910*/  IMAD.U32 R21, RZ, RZ, UR4 ;  /* 0x00000004ff157e24 */ /* 0x000fe2000f8e00ff */
[----:B------:R-:W-:Y:S01]  /*1920*/  ULOP3.LUT UR6, UR6, 0xffffe, URZ, 0xc0, !UPT ;  /* 0x000ffffe06067892 */ /* 0x000fe2000f8ec03f */
[----:B------:R-:W-:Y:S01]  /*1930*/  IMAD.U32 R11, RZ, RZ, UR5 ;  /* 0x00000005ff0b7e24 */ /* 0x000fe2000f8e00ff */
[----:B------:R-:W-:Y:S02]  /*1940*/  UPLOP3.LUT UP0, UPT, UPT, UPT, UPT, 0x40, 0x0 ;  /* 0x000000000000789c */ /* 0x000fe40003f0e870 */
[----:B------:R-:W-:Y:S01]  /*1950*/  UIADD3 UR6, UR7, -UR6, URZ ;  /* 0x8000000607067290 */ /* 0x000fe2000fffe03f */
[----:B------:R-:W-:Y:S01]  /*1960*/  ULDC UR19, c[0x0][0x644] ;  /* 0x0001910000137ab9 */ /* 0x000fe20000000800 */
[----:B0-----:R-:W-:-:S03]  /*1970*/  ULEA UR9, UR10, UR9, 0x18 ;  /* 0x000000090a097291 */ /* 0x001fc6000f8ec03f */
[----:B------:R-:W-:Y:S01]  /*1980*/  UMOV UR10, UR5 ;  /* 0x00000005000a7c82 */ /* 0x000fe20008000000 */
[----:B------:R-:W-:-:S04]  /*1990*/  ULEA UR6, UR6, UR9, 0xc ;  /* 0x0000000906067291 */ /* 0x000fc8000f8e603f */
[----:B------:R-:W-:-:S04]  /*19a0*/  UIADD3 UR6, UR6, 0x180, URZ ;  /* 0x0000018006067890 */ /* 0x000fc8000fffe03f */
[----:B------:R-:W-:-:S03]  /*19b0*/  USHF.R.U32.HI UR7, URZ, 0x4, UR6 ;  /* 0x000000043f077899 */ /* 0x000fc60008011606 */
[----:B------:R-:W-:Y:S01]  /*19c0*/  UMOV UR6, URZ ;  /* 0x0000003f00067c82 */ /* 0x000fe20008000000 */
[----:B------:R-:W-:-:S03]  /*19d0*/  ULOP3.LUT UR9, UR7, 0x3fff, URZ, 0xc0, !UPT ;  /* 0x00003fff07097892 */ /* 0x000fc6000f8ec03f */
[----:B------:R-:W-:-:S09]  /*19e0*/  UMOV UR7, URZ ;  /* 0x0000003f00077c82 */ /* 0x000fd20008000000 */
.L_x_26:
[----:B------:R-:W-:-:S13]  /*19f0*/  ISETP.NE.AND P2, PT, R93, 0x3, PT ;  /* 0x000000035d00780c */ /* 0x000fda0003f45270 */
[----:B01----:R-:W-:Y:S05]  /*1a00*/  @!P2 BRA `(.L_x_19) ;  /* 0x000000000004a947 */ /* 0x003fea0003800000 */
[----:B------:R-:W-:Y:S01]  /*1a10*/  BPT.TRAP 0x1 ;  /* 0x000000040000795c */ /* 0x000fe20000300000 */
.L_x_19:
[----:B------:R-:W0:Y:S01]  /*1a20*/  S2UR UR12, SR_CgaCtaId ;  /* 0x00000000000c79c3 */ /* 0x000e220000008800 */
[----:B------:R-:W-:Y:S01]  /*1a30*/  UMOV UR11, 0x400 ;  /* 0x00000400000b7882 */ /* 0x000fe20000000000 */
[----:B------:R-:W-:Y:S01]  /*1a40*/  SHF.L.U32 R19, R21, 0x1f, RZ ;  /* 0x0000001f15137819 */ /* 0x000fe200000006ff */
[----:B0-----:R-:W-:-:S04]  /*1a50*/  ULEA UR18, UR12, UR11, 0x18 ;  /* 0x0000000b0c127291 */ /* 0x001fc8000f8ec03f */
[----:B------:R-:W-:-:S09]  /*1a60*/  ULEA UR11, UR10, UR18, 0x3 ;  /* 0x000000120a0b7291 */ /* 0x000fd2000f8e183f */
[----:B------:R0:W1:Y:S01]  /*1a70*/  SYNCS.PHASECHK.TRANS64.TRYWAIT P1, [UR11], R19 ;  /* 0x00000013ff0075a7 */ /* 0x000062000802014b */
[----:B------:R-:W-:Y:S05]  /*1a80*/  @!P2 BRA `(.L_x_20) ;  /* 0x000000000004a947 */ /* 0x000fea0003800000 */
[----:B------:R-:W-:Y:S01]  /*1a90*/  BPT.TRAP 0x1 ;  /* 0x000000040000795c */ /* 0x000fe20000300000 */
.L_x_20:
[C---:B------:R-:W-:Y:S02]  /*1aa0*/  IMAD.SHL.U32 R13, R4.reuse, 0x40, RZ ;  /* 0x00000040040d7824 */ /* 0x040fe400078e00ff */
[C---:B------:R-:W-:Y:S02]  /*1ab0*/  IMAD.SHL.U32 R20, R4.reuse, 0x400, RZ ;  /* 0x0000040004147824 */ /* 0x040fe400078e00ff */
[----:B------:R-:W-:Y:S01]  /*1ac0*/  IMAD.SHL.U32 R22, R4, 0x20, RZ ;  /* 0x0000002004167824 */ /* 0x000fe200078e00ff */
[----:B------:R-:W-:-:S04]  /*1ad0*/  LOP3.LUT R13, R13, 0x3800, RZ, 0xc0, !PT ;  /* 0x000038000d0d7812 */ /* 0x000fc800078ec0ff */
[----:B------:R-:W-:Y:S01]  /*1ae0*/  LOP3.LUT R13, R13, 0x400, R20, 0xf8, !PT ;  /* 0x000004000d0d7812 */ /* 0x000fe200078ef814 */
[----:B------:R-:W-:-:S03]  /*1af0*/  IMAD.SHL.U32 R20, R4, 0x10, RZ ;  /* 0x0000001004147824 */ /* 0x000fc600078e00ff */
[----:B------:R-:W-:-:S04]  /*1b00*/  LOP3.LUT R13, R13, 0x380, R22, 0xf8, !PT ;  /* 0x000003800d0d7812 */ /* 0x000fc800078ef816 */
[----:B------:R-:W-:Y:S01]  /*1b10*/  LOP3.LUT R13, R13, 0x20, R20, 0xf8, !PT ;  /* 0x000000200d0d7812 */ /* 0x000fe200078ef814 */
[----:B------:R-:W-:-:S03]  /*1b20*/  IMAD.U32 R20, RZ, RZ, UR10 ;  /* 0x0000000aff147e24 */ /* 0x000fc6000f8e00ff */
[----:B------:R-:W-:-:S05]  /*1b30*/  SHF.R.U32.HI R13, RZ, 0x3, R13 ;  /* 0x00000003ff0d7819 */ /* 0x000fca000001160d */
[----:B------:R-:W-:Y:S01]  /*1b40*/  IMAD R13, R20, 0x1000, R13 ;  /* 0x00001000140d7824 */ /* 0x000fe200078e020d */
[----:B-1----:R-:W-:Y:S06]  /*1b50*/  @P1 BRA `(.L_x_21) ;  /* 0x0000000000081947 */ /* 0x002fec0003800000 */
[----:B------:R-:W1:Y:S02]  /*1b60*/  SYNCS.PHASECHK.TRANS64.TRYWAIT P1, [UR11], R19 ;  /* 0x00000013ff0075a7 */ /* 0x000e64000802014b */
[----:B-1----:R-:W-:Y:S05]  /*1b70*/  @!P1 BRA `(.L_x_22) ;  /* 0x0000007800009947 */ /* 0x002fea0003800000 */
.L_x_21:
[----:B---3--:R-:W-:Y:S01]  /*1b80*/  LDS R89, [R13+UR18+0x30180] ;  /* 0x030180120d597984 */ /* 0x008fe20008000800 */
[----:B------:R-:W-:Y:S02]  /*1b90*/  UIADD3 UR11, UR18, 0x20180, URZ ;  /* 0x00020180120b7890 */ /* 0x000fe4000fffe03f */
[----:B------:R-:W-:Y:S01]  /*1ba0*/  USEL UR7, UR7, URZ, !UP0 ;  /* 0x0000003f07077287 */ /* 0x000fe2000c000000 */
[----:B------:R-:W-:Y:S01]  /*1bb0*/  LDS R202, [R13+UR18+0x30980] ;  /* 0x030980120dca7984 */ /* 0x000fe20008000800 */
[----:B------:R-:W-:Y:S02]  /*1bc0*/  USHF.R.U32.HI UR11, URZ, 0x4, UR11 ;  /* 0x000000043f0b7899 */ /* 0x000fe4000801160b */
[----:B------:R-:W-:Y:S01]  /*1bd0*/  ULOP3.LUT UR13, UR9, 0x10000, URZ, 0xfc, !UPT ;  /* 0x00010000090d7892 */ /* 0x000fe2000f8efc3f */
[----:B------:R-:W-:Y:S01]  /*1be0*/  LDS R95, [R13+UR18+0x30188] ;  /* 0x030188120d5f7984 */ /* 0x000fe20008000800 */
[----:B------:R-:W-:Y:S02]  /*1bf0*/  ULOP3.LUT UR11, UR11, 0x3fff, URZ, 0xc0, !UPT ;  /* 0x00003fff0b0b7892 */ /* 0x000fe4000f8ec03f */
[----:B------:R-:W-:Y:S01]  /*1c00*/  UISETP.NE.U32.AND UP0, UPT, UR7, URZ, UPT ;  /* 0x0000003f0700728c */ /* 0x000fe2000bf05070 */
[----:B------:R-:W3:Y:S01]  /*1c10*/  LDS R212, [R13+UR18+0x30988] ;  /* 0x030988120dd47984 */ /* 0x000ee20008000800 */
[----:B------:R-:W-:-:S02]  /*1c20*/  ULOP3.LUT UR12, UR11, 0x10000, URZ, 0xfc, !UPT ;  /* 0x000100000b0c7892 */ /* 0x000fc4000f8efc3f */
[----:B------:R-:W-:Y:S02]  /*1c30*/  ULEA UR11, UR10, UR13, 0xa ;  /* 0x0000000d0a0b7291 */ /* 0x000fe4000f8e503f */
[----:B------:R-:W-:Y:S01]  /*1c40*/  ULEA UR7, UR10, UR12, 0x9 ;  /* 0x0000000c0a077291 */ /* 0x000fe2000f8e483f */
[----:B------:R-:W-:Y:S01]  /*1c50*/  UMOV UR13, 0x80000020 ;  /* 0x80000020000d7882 */ /* 0x000fe20000000000 */
[----:B------:R-:W-:Y:S01]  /*1c60*/  UMOV UR15, 0x40000040 ;  /* 0x40000040000f7882 */ /* 0x000fe20000000000 */
[----:B------:R-:W-:Y:S02]  /*1c70*/  UIADD3 UR6, UR6, 0x2, URZ ;  /* 0x0000000206067890 */ /* 0x000fe4000fffe03f */
[----:B------:R-:W-:Y:S02]  /*1c80*/  UMOV UR12, UR11 ;  /* 0x0000000b000c7c82 */ /* 0x000fe40008000000 */
[----:B------:R-:W-:Y:S01]  /*1c90*/  UMOV UR14, UR7 ;  /* 0x00000007000e7c82 */ /* 0x000fe20008000000 */
[----:B---3--:R-:W-:-:S06]  /*1ca0*/  WARPGROUP.ARRIVE ;  /* 0x00000000000079c5 */ /* 0x008fcc0000000000 */
[----:B------:R-:W-:Y:S01]  /*1cb0*/  QGMMA.SP.64x64x64.F32.E4M3.E4M3 R56, gdesc[UR12], R56, UP0, R89 ;  /* 0x04e059000c3879f3 */ /* 0x000fe2000bf00a38 */
[----:B------:R-:W-:Y:S01]  /*1cc0*/  UIADD3 UR12, UR11, 0x200, URZ ;  /* 0x000002000b0c7890 */ /* 0x000fe2000fffe03f */
[----:B------:R-:W-:-:S08]  /*1cd0*/  UMOV UR13, 0x80000020 ;  /* 0x80000020000d7882 */ /* 0x000fd00000000000 */
[----:B------:R-:W-:Y:S01]  /*1ce0*/  QGMMA.SP.64x64x64.F32.E4M3.E4M3 R24, gdesc[UR12], R24, UP0, R202 ;  /* 0x04e0ca000c1879f3 */ /* 0x000fe2000bf00a18 */
[----:B------:R-:W-:Y:S02]  /*1cf0*/  UIADD3 UR12, UR11, 0x2, URZ ;  /* 0x000000020b0c7890 */ /* 0x000fe4000fffe03f */
[----:B------:R-:W-:Y:S01]  /*1d00*/  UIADD3 UR14, UR7, 0x4, URZ ;  /* 0x00000004070e7890 */ /* 0x000fe2000fffe03f */
[----:B------:R-:W-:Y:S01]  /*1d10*/  UMOV UR13, 0x80000020 ;  /* 0x80000020000d7882 */ /* 0x000fe20000000000 */
[----:B------:R-:W-:Y:S01]  /*1d20*/  UMOV UR15, 0x40000040 ;  /* 0x40000040000f7882 */ /* 0x000fe20000000000 */
[----:B------:R-:W-:-:S04]  /*1d30*/  UISETP.NE.AND UP0, UPT, UR6, UR19, UPT ;  /* 0x000000130600728c */ /* 0x000fc8000bf05270 */
[----:B------:R-:W-:-:S04]  /*1d40*/  USEL UR7, URZ, 0x1, UP0 ;  /* 0x000000013f077887 */ /* 0x000fc80008000000 */
[----:B------:R-:W-:-:S06]  /*1d50*/  UISETP.NE.AND UP0, UPT, UR7, URZ, UPT ;  /* 0x0000003f0700728c */ /* 0x000fcc000bf05270 */
[----:B------:R-:W-:Y:S01]  /*1d60*/  PLOP3.LUT P1, PT, PT, PT, UP0, 0x80, 0x0 ;  /* 0x000000000000781c */ /* 0x000fe20003f2f008 */
[----:B------:R-:W-:Y:S01]  /*1d70*/  QGMMA.SP.64x64x64.F32.E4M3.E4M3 R56, gdesc[UR12], R56, R95 ;  /* 0x04e05f000c3879f3 */ /* 0x000fe20008700a38 */
[----:B------:R-:W-:Y:S01]  /*1d80*/  UIADD3 UR12, UR11, 0x202, URZ ;  /* 0x000002020b0c7890 */ /* 0x000fe2000fffe03f */
[----:B------:R-:W-:-:S08]  /*1d90*/  UMOV UR13, 0x80000020 ;  /* 0x80000020000d7882 */ /* 0x000fd00000000000 */
[----:B------:R-:W-:Y:S03]  /*1da0*/  QGMMA.SP.64x64x64.F32.E4M3.E4M3 R24, gdesc[UR12], R24, R212, gsb0 ;  /* 0x04e0d4000c1879f3 */ /* 0x000fe60008000a18 */
[----:B------:R-:W-:Y:S02]  /*1db0*/  WARPGROUP.DEPBAR.LE gsb0, 0x0 ;  /* 0x00008000000079c5 */ /* 0x000fe40000010000 */
[----:B------:R-:W-:Y:S05]  /*1dc0*/  @!P1 BRA `(.L_x_23) ;  /* 0x0000000400089947 */ /* 0x000fea0003800000 */
[----:B------:R-:W-:Y:S01]  /*1dd0*/  FADD R15, R56, R15 ;  /* 0x0000000f380f7221 */ /* 0x000fe20000000000 */
[----:B------:R-:W-:-:S01]  /*1de0*/  FADD R16, R57, R16 ;  /* 0x0000001039107221 */ /* 0x000fc20000000000 */
        /* <DEDUP_REMOVED lines=62> */
[----:B------:R-:W-:-:S02]  /*21d0*/  WARPGROUP.DEPBAR.LE gsb0, 0x0 ;  /* 0x00008000000079c5 */ /* 0x000fc40000010000 */
[----:B------:R-:W-:-:S05]  /*21e0*/  UMOV UR6, URZ ;  /* 0x0000003f00067c82 */ /* 0x000fca0008000000 */
.L_x_23:
[----:B------:R-:W-:Y:S05]  /*21f0*/  @!P2 BRA `(.L_x_24) ;  /* 0x000000000004a947 */ /* 0x000fea0003800000 */
[----:B------:R-:W-:Y:S01]  /*2200*/  BPT.TRAP 0x1 ;  /* 0x000000040000795c */ /* 0x000fe20000300000 */
.L_x_24:
[----:B------:R-:W-:Y:S02]  /*2210*/  @P0 LEA R13, R11, UR18, 0x3 ;  /* 0x000000120b0d0c11 */ /* 0x000fe4000f8e18ff */
[----:B------:R-:W-:Y:S02]  /*2220*/  ISETP.GT.U32.AND P1, PT, R5, 0x1, PT ;  /* 0x000000010500780c */ /* 0x000fe40003f24070 */
[----:B-1----:R-:W-:-:S04]  /*2230*/  @P0 IADD3 R20, R13, 0x40, RZ ;  /* 0x000000400d140810 */ /* 0x002fc80007ffe0ff */
[----:B------:R-:W-:-:S04]  /*2240*/  @P0 PRMT R20, R7, 0x654, R20 ;  /* 0x0000065407140816 */ /* 0x000fc80000000014 */
[----:B------:R1:W-:Y:S03]  /*2250*/  @P0 SYNCS.ARRIVE.TRANS64.RED.A1T0 RZ, [R20+URZ], RZ ;  /* 0x000000ff14ff09a7 */ /* 0x0003e6000810043f */
[----:B------:R-:W-:Y:S05]  /*2260*/  @P1 BRA `(.L_x_25) ;  /* 0x0000000000041947 */ /* 0x000fea0003800000 */
[----:B------:R-:W-:Y:S01]  /*2270*/  BPT.TRAP 0x1 ;  /* 0x000000040000795c */ /* 0x000fe20000300000 */
.L_x_25:
[----:B------:R-:W-:Y:S01]  /*2280*/  UIADD3 UR10, UR10, 0x1, URZ ;  /* 0x000000010a0a7890 */ /* 0x000fe2000fffe03f */
[C---:B------:R-:W-:Y:S01]  /*2290*/  ISETP.GT.AND P2, PT, R10.reuse, 0x1, PT ;  /* 0x000000010a00780c */ /* 0x040fe20003f44270 */
[----:B------:R-:W-:Y:S02]  /*22a0*/  VIADD R11, R11, 0x1 ;  /* 0x000000010b0b7836 */ /* 0x000fe40000000000 */
[----:B------:R-:W-:Y:S01]  /*22b0*/  UISETP.NE.AND UP1, UPT, UR10, 0x8, UPT ;  /* 0x000000080a00788c */ /* 0x000fe2000bf25270 */
[----:B------:R-:W-:Y:S02]  /*22c0*/  VIADD R10, R10, 0xffffffff ;  /* 0xffffffff0a0a7836 */ /* 0x000fe40000000000 */
[C---:B------:R-:W-:Y:S01]  /*22d0*/  ISETP.NE.AND P1, PT, R11.reuse, 0x8, PT ;  /* 0x000000080b00780c */ /* 0x040fe20003f25270 */
[----:B------:R-:W-:Y:S02]  /*22e0*/  USEL UR7, URZ, 0x1, UP1 ;  /* 0x000000013f077887 */ /* 0x000fe40008800000 */
[----:B------:R-:W-:Y:S01]  /*22f0*/  USEL UR10, UR10, URZ, UP1 ;  /* 0x0000003f0a0a7287 */ /* 0x000fe20008800000 */
[----:B------:R-:W-:-:S03]  /*2300*/  SEL R11, R11, RZ, P1 ;  /* 0x000000ff0b0b7207 */ /* 0x000fc60000800000 */
[----:B------:R-:W-:Y:S01]  /*2310*/  LOP3.LUT R21, R21, UR7, RZ, 0x3c, !PT ;  /* 0x0000000715157c12 */ /* 0x000fe2000f8e3cff */
[----:B------:R-:W-:Y:S01]  /*2320*/  UMOV UR7, 0x1 ;  /* 0x0000000100077882 */ /* 0x000fe20000000000 */
[----:B------:R-:W-:Y:S06]  /*2330*/  @P2 BRA `(.L_x_26) ;  /* 0xfffffff400ac2947 */ /* 0x000fec000383ffff */
.L_x_18:
[----:B------:R-:W2:Y:S01]  /*2340*/  LDC R105, c[0x0][0x288] ;  /* 0x0000a200ff697b82 */ /* 0x000ea20000000800 */
[----:B------:R-:W-:Y:S01]  /*2350*/  LOP3.LUT R10, R4, 0x60, RZ, 0xc0, !PT ;  /* 0x00000060040a7812 */ /* 0x000fe200078ec0ff */
[----:B------:R-:W-:Y:S01]  /*2360*/  UIADD3 UR5, UR8, UR5, URZ ;  /* 0x0000000508057290 */ /* 0x000fe2000fffe03f */
[----:B------:R-:W-:Y:S01]  /*2370*/  SHF.R.U32.HI R11, RZ, 0x2, R4 ;  /* 0x00000002ff0b7819 */ /* 0x000fe20000011604 */
[----:B------:R-:W-:Y:S01]  /*2380*/  UISETP.NE.AND UP0, UPT, UR6, URZ, UPT ;  /* 0x0000003f0600728c */ /* 0x000fe2000bf05270 */
[----:B------:R-:W-:Y:S01]  /*2390*/  SHF.R.U32.HI R10, RZ, 0x5, R10 ;  /* 0x00000005ff0a7819 */ /* 0x000fe2000001160a */
[----:B------:R-:W-:Y:S01]  /*23a0*/  ULDC UR7, c[0x0][0x284] ;  /* 0x0000a10000077ab9 */ /* 0x000fe20000000800 */
[----:B------:R-:W-:Y:S01]  /*23b0*/  LOP3.LUT R11, R11, 0x7, RZ, 0xc0, !PT ;  /* 0x000000070b0b7812 */ /* 0x000fe200078ec0ff */
[----:B------:R-:W-:Y:S01]  /*23c0*/  USHF.R.U32.HI UR6, URZ, 0x3, UR5 ;  /* 0x000000033f067899 */ /* 0x000fe20008011605 */
[----:B------:R-:W-:Y:S01]  /*23d0*/  LOP3.LUT R13, R8, 0x1, RZ, 0xc0, !PT ;  /* 0x00000001080d7812 */ /* 0x000fe200078ec0ff */
[C---:B------:R-:W-:Y:S01]  /*23e0*/  IMAD.SHL.U32 R22, R10.reuse, 0x10, RZ ;  /* 0x000000100a167824 */ /* 0x040fe200078e00ff */
[----:B0-----:R-:W-:Y:S01]  /*23f0*/  SHF.R.S32.HI R19, RZ, 0x1f, R6 ;  /* 0x0000001fff137819 */ /* 0x001fe20000011406 */
[--C-:B-1----:R-:W-:Y:S01]  /*2400*/  IMAD R20, R10, -0x10, -R11.reuse ;  /* 0xfffffff00a147824 */ /* 0x102fe200078e0a0b */
[----:B------:R-:W-:Y:S01]  /*2410*/  SHF.R.U32.HI R10, RZ, 0x1, R4 ;  /* 0x00000001ff0a7819 */ /* 0x000fe20000011604 */
[----:B------:R-:W-:Y:S01]  /*2420*/  ULOP3.LUT UR6, UR6, 0x1, URZ, 0xc0, !UPT ;  /* 0x0000000106067892 */ /* 0x000fe2000f8ec03f */
[----:B------:R-:W-:Y:S01]  /*2430*/  LOP3.LUT R11, R22, 0xfffffff0, R11, 0xe2, !PT ;  /* 0xfffffff0160b7812 */ /* 0x000fe200078ee20b */
[----:B------:R-:W-:Y:S01]  /*2440*/  IMAD.SHL.U32 R22, R14, 0x40, RZ ;  /* 0x000000400e167824 */ /* 0x000fe200078e00ff */
[----:B------:R-:W-:Y:S01]  /*2450*/  ULDC.64 UR10, c[0x0][0x6d0] ;  /* 0x0001b400000a7ab9 */ /* 0x000fe20000000a00 */
[----:B------:R-:W-:Y:S01]  /*2460*/  IMAD R20, R13, -0x40, R20 ;  /* 0xffffffc00d147824 */ /* 0x000fe200078e0214 */
[----:B------:R-:W-:Y:S01]  /*2470*/  LOP3.LUT R10, R11, 0x40, R10, 0xf8, !PT ;  /* 0x000000400b0a7812 */ /* 0x000fe200078ef80a */
[----:B------:R-:W-:Y:S01]  /*2480*/  IMAD.SHL.U32 R13, R12, 0x100, RZ ;  /* 0x000001000c0d7824 */ /* 0x000fe200078e00ff */
[----:B------:R-:W-:Y:S01]  /*2490*/  UISETP.NE.U32.AND UP1, UPT, UR6, 0x1, UPT ;  /* 0x000000010600788c */ /* 0x000fe2000bf25070 */
[----:B------:R-:W-:Y:S01]  /*24a0*/  LOP3.LUT R12, R4, 0x3, RZ, 0xc0, !PT ;  /* 0x00000003040c7812 */ /* 0x000fe200078ec0ff */
[----:B------:R-:W-:Y:S01]  /*24b0*/  IMAD R21, R19, UR10, RZ ;  /* 0x0000000a13157c24 */ /* 0x000fe2000f8e02ff */
[----:B--2---:R-:W-:Y:S01]  /*24c0*/  ISETP.GE.AND P1, PT, R22, R105, PT ;  /* 0x000000691600720c */ /* 0x004fe20003f26270 */
[----:B------:R-:W-:Y:S01]  /*24d0*/  UISETP.GT.U32.AND UP1, UPT, UR8, 0x7, !UP1 ;  /* 0x000000070800788c */ /* 0x000fe2000cf24070 */
[C---:B---3--:R-:W-:Y:S01]  /*24e0*/  IADD3 R89, -R13.reuse, UR7, R20 ;  /* 0x000000070d597c10 */ /* 0x048fe2000fffe114 */
[----:B------:R-:W-:Y:S01]  /*24f0*/  IMAD R105, R12, -0x2, R105 ;  /* 0xfffffffe0c697824 */ /* 0x000fe200078e0269 */
[----:B------:R-:W-:Y:S01]  /*2500*/  ISETP.GE.OR P1, PT, R13, UR7, P1 ;  /* 0x000000070d007c0c */ /* 0x000fe20008f26670 */
[----:B------:R-:W-:Y:S01]  /*2510*/  USEL UR7, URZ, 0x1, !UP0 ;  /* 0x000000013f077887 */ /* 0x000fe2000c000000 */
[----:B------:R-:W-:Y:S01]  /*2520*/  LOP3.LUT R10, R10, R13, RZ, 0xfc, !PT ;  /* 0x0000000d0a0a7212 */ /* 0x000fe200078efcff */
[----:B------:R-:W-:Y:S01]  /*2530*/  UISETP.GT.U32.AND UP0, UPT, UR5, 0x7, UPT ;  /* 0x000000070500788c */ /* 0x000fe2000bf04070 */
[C---:B------:R-:W-:Y:S01]  /*2540*/  IMAD R21, R6.reuse, UR11, R21 ;  /* 0x0000000b06157c24 */ /* 0x040fe2000f8e0215 */
[----:B------:R-:W-:Y:S01]  /*2550*/  USEL UR6, URZ, 0x1, !UP1 ;  /* 0x000000013f067887 */ /* 0x000fe2000c800000 */
[----:B------:R-:W-:Y:S01]  /*2560*/  SHF.R.S32.HI R11, RZ, 0x1f, R10 ;  /* 0x0000001fff0b7819 */ /* 0x000fe2000001140a */
[----:B------:R-:W-:Y:S01]  /*2570*/  UISETP.LT.U32.AND UP0, UPT, UR8, 0x8, UP0 ;  /* 0x000000080800788c */ /* 0x000fe20008701070 */
[----:B------:R-:W-:Y:S01]  /*2580*/  ISETP.NE.AND P2, PT, RZ, UR7, PT ;  /* 0x00000007ff007c0c */ /* 0x000fe2000bf45270 */
[----:B------:R-:W-:Y:S01]  /*2590*/  ULOP3.LUT UR5, UR5, 0x7, URZ, 0xc0, !UPT ;  /* 0x0000000705057892 */ /* 0x000fe2000f8ec03f */
[----:B------:R-:W-:Y:S01]  /*25a0*/  IMAD.MOV.U32 R97, RZ, RZ, R16 ;  /* 0x000000ffff617224 */ /* 0x000fe200078e0010 */
[----:B------:R-:W-:Y:S01]  /*25b0*/  USEL UR9, URZ, 0x1, !UP0 ;  /* 0x000000013f097887 */ /* 0x000fe2000c000000 */
[----:B------:R-:W-:-:S03]  /*25c0*/  IMAD.WIDE.U32 R12, R6, UR10, R10 ;  /* 0x0000000a060c7c25 */ /* 0x000fc6000f8e000a */
[----:B------:R-:W-:Y:S01]  /*25d0*/  ULOP3.LUT UR4, UR6, UR4, UR9, 0x96, !UPT ;  /* 0x0000000406047292 */ /* 0x000fe2000f8e9609 */
[----:B------:R-:W-:Y:S02]  /*25e0*/  IMAD.IADD R21, R13, 0x1, R21 ;  /* 0x000000010d157824 */ /* 0x000fe400078e0215 */
[----:B------:R-:W-:-:S03]  /*25f0*/  IMAD.MOV.U32 R95, RZ, RZ, R15 ;  /* 0x000000ffff5f7224 */ /* 0x000fc600078e000f */
[----:B------:R-:W-:Y:S06]  /*2600*/  @!P2 BRA `(.L_x_27) ;  /* 0x000000040004a947 */ /* 0x000fec0003800000 */
[----:B------:R-:W-:Y:S01]  /*2610*/  FADD R95, R56, R95 ;  /* 0x0000005f385f7221 */ /* 0x000fe20000000000 */
        /* <DEDUP_REMOVED lines=63> */
[----:B------:R-:W-:-:S06]  /*2a10*/  WARPGROUP.DEPBAR.LE gsb0, 0x0 ;  /* 0x00008000000079c5 */ /* 0x000fcc0000010000 */
.L_x_27:
[----:B------:R-:W-:Y:S02]  /*2a20*/  WARPGROUP.DEPBAR.LE gsb0, 0x0 ;  /* 0x00008000000079c5 */ /* 0x000fe40000010000 */
[----:B------:R-:W-:Y:S01]  /*2a30*/  MOV R13, R21 ;  /* 0x00000015000d7202 */ /* 0x000fe20000000f00 */
[----:B------:R-:W-:Y:S02]  /*2a40*/  IMAD.IADD R105, R105, 0x1, -R22 ;  /* 0x0000000169697824 */ /* 0x000fe400078e0a16 */
[----:B------:R-:W-:Y:S01]  /*2a50*/  IMAD.MOV.U32 R86, RZ, RZ, -0x1 ;  /* 0xffffffffff567424 */ /* 0x000fe200078e00ff */
[----:B------:R-:W-:Y:S06]  /*2a60*/  @P1 BRA `(.L_x_28) ;  /* 0x0000004800501947 */ /* 0x000fec0003800000 */
[----:B------:R-:W0:Y:S01]  /*2a70*/  LDC.64 R32, c[0x0][0x6c8] ;  /* 0x0001b200ff207b82 */ /* 0x000e220000000a00 */
[----:B------:R-:W-:Y:S01]  /*2a80*/  IMAD.WIDE R14, R14, 0x40, RZ ;  /* 0x000000400e0e7825 */ /* 0x000fe200078e02ff */
[----:B----45:R-:W-:Y:S01]  /*2a90*/  FSETP.NEU.AND P2, PT, R88, RZ, PT ;  /* 0x000000ff5800720b */ /* 0x030fe20003f4d000 */
[----:B------:R-:W-:Y:S01]  /*2aa0*/  BSSY B0, `(.L_x_28) ;  /* 0x0000490000007945 */ /* 0x000fe20003800000 */
[----:B------:R-:W-:Y:S01]  /*2ab0*/  ISETP.GT.AND P1, PT, R105, RZ, PT ;  /* 0x000000ff6900720c */ /* 0x000fe20003f24270 */
[----:B------:R-:W-:-:S03]  /*2ac0*/  IMAD.SHL.U32 R87, R4, 0x2, RZ ;  /* 0x0000000204577824 */ /* 0x000fc600078e00ff */
[----:B------:R-:W-:Y:S02]  /*2ad0*/  ISETP.GT.AND P3, PT, R89, RZ, P1 ;  /* 0x000000ff5900720c */ /* 0x000fe40000f64270 */
[----:B------:R-:W-:Y:S01]  /*2ae0*/  LOP3.LUT R87, R14, 0x6, R87, 0xf8, !PT ;  /* 0x000000060e577812 */ /* 0x000fe200078ef857 */
[----:B0-----:R-:W-:-:S04]  /*2af0*/  IMAD R16, R15, R32, RZ ;  /* 0x000000200f107224 */ /* 0x001fc800078e02ff */
[----:B------:R-:W-:-:S04]  /*2b00*/  IMAD.WIDE.U32 R22, R87, R32, R12 ;  /* 0x0000002057167225 */ /* 0x000fc800078e000c */
[----:B------:R-:W-:-:S04]  /*2b10*/  IMAD R13, R87, R33, R16 ;  /* 0x00000021570d7224 */ /* 0x000fc800078e0210 */
[----:B------:R-:W-:Y:S01]  /*2b20*/  IMAD.IADD R21, R23, 0x1, R13 ;  /* 0x0000000117157824 */ /* 0x000fe200078e020d */
[----:B------:R-:W-:Y:S06]  /*2b30*/  @!P2 BRA `(.L_x_29) ;  /* 0x000000340084a947 */ /* 0x000fec0003800000 */
[----:B------:R-:W0:Y:S01]  /*2b40*/  LDC.64 R58, c[0x0][0x6b0] ;  /* 0x0001ac00ff3a7b82 */ /* 0x000e220000000a00 */
[----:B------:R-:W-:Y:S01]  /*2b50*/  ULDC.64 UR6, c[0x0][0x6b8] ;  /* 0x0001ae0000067ab9 */ /* 0x000fe20000000a00 */
[----:B------:R-:W-:Y:S01]  /*2b60*/  ULDC.64 UR10, c[0x0][0x6a8] ;  /* 0x0001aa00000a7ab9 */ /* 0x000fe20000000a00 */
[----:B------:R-:W-:Y:S01]  /*2b70*/  IMAD R103, R19, UR6, RZ ;  /* 0x0000000613677c24 */ /* 0x000fe2000f8e02ff */
[----:B------:R-:W-:Y:S01]  /*2b80*/  ULDC.64 UR12, c[0x0][0x6c0] ;  /* 0x0001b000000c7ab9 */ /* 0x000fe20000000a00 */
[----:B------:R-:W-:-:S03]  /*2b90*/  IMAD.WIDE.U32 R62, R6, UR6, R10 ;  /* 0x00000006063e7c25 */ /* 0x000fc6000f8e000a */
[----:B------:R-:W1:Y:S01]  /*2ba0*/  LDC.64 R42, c[0x0][0x6b0] ;  /* 0x0001ac00ff2a7b82 */ /* 0x000e620000000a00 */
[----:B------:R-:W-:Y:S02]  /*2bb0*/  IMAD R103, R6, UR7, R103 ;  /* 0x0000000706677c24 */ /* 0x000fe4000f8e0267 */
[----:B------:R-:W-:Y:S02]  /*2bc0*/  IMAD.MOV.U32 R60, RZ, RZ, R62 ;  /* 0x000000ffff3c7224 */ /* 0x000fe400078e003e */
[----:B------:R-:W-:Y:S02]  /*2bd0*/  IMAD.IADD R61, R63, 0x1, R103 ;  /* 0x000000013f3d7824 */ /* 0x000fe400078e0267 */
[-C--:B0-----:R-:W-:Y:S02]  /*2be0*/  IMAD R14, R15, R58.reuse, RZ ;  /* 0x0000003a0f0e7224 */ /* 0x081fe400078e02ff */
[----:B------:R-:W-:-:S04]  /*2bf0*/  IMAD.WIDE.U32 R12, R87, R58, R60 ;  /* 0x0000003a570c7225 */ /* 0x000fc800078e003c */
[----:B------:R-:W-:Y:S01]  /*2c00*/  IMAD R101, R87, R59, R14 ;  /* 0x0000003b57657224 */ /* 0x000fe200078e020e */
[----:B------:R-:W-:-:S03]  /*2c10*/  LEA R14, P2, R12, UR10, 0x2 ;  /* 0x0000000a0c0e7c11 */ /* 0x000fc6000f8410ff */
[----:B------:R-:W-:-:S05]  /*2c20*/  IMAD.IADD R13, R13, 0x1, R101 ;  /* 0x000000010d0d7824 */ /* 0x000fca00078e0265 */
[----:B------:R-:W-:-:S05]  /*2c30*/  LEA.HI.X R15, R12, UR11, R13, 0x2, P2 ;  /* 0x0000000b0c0f7c11 */ /* 0x000fca00090f140d */
[----:B------:R0:W2:Y:S01]  /*2c40*/  @P3 LDG.E.LTC128B R19, desc[UR16][R14.64] ;  /* 0x000000100e133981 */ /* 0x0000a2000c1e1920 */
[----:B------:R-:W-:Y:S01]  /*2c50*/  ISETP.GT.AND P6, PT, R105, 0x1, PT ;  /* 0x000000016900780c */ /* 0x000fe20003fc4270 */
[-C--:B------:R-:W-:Y:S01]  /*2c60*/  IMAD.WIDE.U32 R12, R87, R58.reuse, R10 ;  /* 0x0000003a570c7225 */ /* 0x080fe200078e000a */
[C---:B------:R-:W-:Y:S01]  /*2c70*/  LEA R20, P2, R22.reuse, UR12, 0x2 ;  /* 0x0000000c16147c11 */ /* 0x040fe2000f8410ff */
[----:B------:R-:W-:Y:S01]  /*2c80*/  BSSY B1, `(.L_x_30) ;  /* 0x0000018000017945 */ /* 0x000fe20003800000 */
[----:B------:R-:W-:Y:S01]  /*2c90*/  ISETP.GT.AND P4, PT, R89, RZ, P6 ;  /* 0x000000ff5900720c */ /* 0x000fe20003784270 */
[----:B-1----:R-:W-:Y:S01]  /*2ca0*/  IMAD.WIDE.U32 R28, R87, R58, R42 ;  /* 0x0000003a571c7225 */ /* 0x002fe200078e002a */
[----:B------:R-:W-:Y:S02]  /*2cb0*/  LEA.HI.X R21, R22, UR13, R21, 0x2, P2 ;  /* 0x0000000d16157c11 */ /* 0x000fe400090f1415 */
[----:B------:R-:W-:Y:S01]  /*2cc0*/  MOV R24, R12 ;  /* 0x0000000c00187202 */ /* 0x000fe20000000f00 */
[C---:B------:R-:W-:Y:S01]  /*2cd0*/  IMAD.IADD R25, R101.reuse, 0x1, R13 ;  /* 0x0000000165197824 */ /* 0x040fe200078e020d */
[----:B------:R-:W-:Y:S01]  /*2ce0*/  IADD3 R13, P2, R62, R28, RZ ;  /* 0x0000001c3e0d7210 */ /* 0x000fe20007f5e0ff */
[----:B------:R-:W-:Y:S01]  /*2cf0*/  IMAD.IADD R35, R101, 0x1, R29 ;  /* 0x0000000165237824 */ /* 0x000fe200078e021d */
[----:B------:R-:W-:Y:S01]  /*2d00*/  LOP3.LUT R91, R91, 0xfffffffd, RZ, 0xc0, !PT ;  /* 0xfffffffd5b5b7812 */ /* 0x000fe200078ec0ff */
[----:B0-----:R-:W-:-:S03]  /*2d10*/  IMAD.WIDE.U32 R14, R6, UR6, R24 ;  /* 0x00000006060e7c25 */ /* 0x001fc6000f8e0018 */
[----:B------:R-:W-:Y:S01]  /*2d20*/  @P6 LOP3.LUT R91, R91, 0x2, RZ, 0xfc, !PT ;  /* 0x000000025b5b6812 */ /* 0x000fe200078efcff */
[----:B------:R-:W-:Y:S02]  /*2d30*/  IMAD.IADD R31, R103, 0x1, R15 ;  /* 0x00000001671f7824 */ /* 0x000fe400078e020f */
[----:B--2---:R-:W-:-:S04]  /*2d40*/  FMUL R16, R19, R88 ;  /* 0x0000005813107220 */ /* 0x004fc80000400000 */
[----:B------:R-:W-:Y:S01]  /*2d50*/  FFMA R95, R95, R9, R16 ;  /* 0x000000095f5f7223 */ /* 0x000fe20000000010 */
[----:B------:R-:W-:Y:S01]  /*2d60*/  IMAD.X R16, R35, 0x1, R61, P2 ;  /* 0x0000000123107824 */ /* 0x000fe200010e063d */
[----:B------:R-:W-:-:S03]  /*2d70*/  LEA R22, P2, R32, R20, 0x2 ;  /* 0x0000001420167211 */ /* 0x000fc600078410ff */
[----:B------:R0:W-:Y:S01]  /*2d80*/  @P3 STG.E desc[UR16][R20.64], R95 ;  /* 0x0000005f14003986 */ /* 0x0001e2000c101910 */
[C---:B------:R-:W-:Y:S02]  /*2d90*/  LEA R12, P3, R13.reuse, UR10, 0x2 ;  /* 0x0000000a0d0c7c11 */ /* 0x040fe4000f8610ff */
[----:B------:R-:W-:Y:S02]  /*2da0*/  LEA.HI.X R23, R32, R21, R33, 0x2, P2 ;  /* 0x0000001520177211 */ /* 0x000fe400010f1421 */
[----:B------:R-:W-:Y:S02]  /*2db0*/  LEA.HI.X R13, R13, UR11, R16, 0x2, P3 ;  /* 0x0000000b0d0d7c11 */ /* 0x000fe400098f1410 */
[----:B------:R-:W-:Y:S02]  /*2dc0*/  IADD3 R26, P3, R10, R28, RZ ;  /* 0x0000001c0a1a7210 */ /* 0x000fe40007f7e0ff */
[----:B------:R-:W-:Y:S01]  /*2dd0*/  LEA R24, P2, R14, UR10, 0x2 ;  /* 0x0000000a0e187c11 */ /* 0x000fe2000f8410ff */
[----:B------:R-:W-:-:S12]  /*2de0*/  @!P4 BRA `(.L_x_31) ;  /* 0x000000000004c947 */ /* 0x000fd80003800000 */
[----:B------:R1:W5:Y:S02]  /*2df0*/  LDG.E.LTC128B R19, desc[UR16][R12.64] ;  /* 0x000000100c137981 */ /* 0x000364000c1e1920 */
.L_x_31:
[----:B------:R-:W-:Y:S05]  /*2e00*/  BSYNC B1 ;  /* 0x0000000000017941 */ /* 0x000fea0003800000 */
.L_x_30:
[----:B------:R-:W-:Y:S01]  /*2e10*/  LEA.HI.X R25, R14, UR11, R31, 0x2, P2 ;  /* 0x0000000b0e197c11 */ /* 0x000fe200090f141f */
[----:B-----5:R-:W-:Y:S01]  /*2e20*/  FMUL R16, R19, R88 ;  /* 0x0000005813107220 */ /* 0x020fe20000400000 */
[----:B------:R-:W-:Y:S01]  /*2e30*/  ISETP.GT.AND P2, PT, R89, 0x8, P1 ;  /* 0x000000085900780c */ /* 0x000fe20000f44270 */
[----:B-1----:R-:W-:Y:S01]  /*2e40*/  IMAD.MOV.U32 R12, RZ, RZ, R28 ;  /* 0x000000ffff0c7224 */ /* 0x002fe200078e001c */
[----:B------:R-:W-:Y:S01]  /*2e50*/  BSSY B1, `(.L_x_32) ;  /* 0x000000e000017945 */ /* 0x000fe20003800000 */
[--C-:B------:R-:W-:Y:S02]  /*2e60*/  IMAD.MOV.U32 R13, RZ, RZ, R35.reuse ;  /* 0x000000ffff0d7224 */ /* 0x100fe400078e0023 */
[----:B------:R-:W-:Y:S01]  /*2e70*/  FFMA R97, R97, R9, R16 ;  /* 0x0000000961617223 */ /* 0x000fe20000000010 */
[----:B------:R-:W-:Y:S02]  /*2e80*/  IMAD.X R27, R11, 0x1, R35, P3 ;  /* 0x000000010b1b7824 */ /* 0x000fe400018e0623 */
[----:B------:R-:W-:-:S02]  /*2e90*/  IMAD.WIDE.U32 R34, R58, 0x7, R12 ;  /* 0x000000073a227825 */ /* 0x000fc400078e000c */
[----:B------:R1:W-:Y:S02]  /*2ea0*/  @P4 STG.E desc[UR16][R22.64], R97 ;  /* 0x0000006116004986 */ /* 0x0003e4000c101910 */
[----:B------:R-:W-:Y:S01]  /*2eb0*/  IMAD.WIDE.U32 R12, R6, UR6, R26 ;  /* 0x00000006060c7c25 */ /* 0x000fe2000f8e001a */
[----:B------:R-:W-:-:S03]  /*2ec0*/  IADD3 R15, P4, R62, R34, RZ ;  /* 0x000000223e0f7210 */ /* 0x000fc60007f9e0ff */
[----:B------:R-:W-:Y:S01]  /*2ed0*/  IMAD R202, R59, 0x7, RZ ;  /* 0x000000073bca7824 */ /* 0x000fe200078e02ff */
[----:B------:R-:W-:Y:S01]  /*2ee0*/  LEA R26, P3, R12, UR10, 0x2 ;  /* 0x0000000a0c1a7c11 */ /* 0x000fe2000f8610ff */
[----:B------:R-:W-:Y:S02]  /*2ef0*/  IMAD.IADD R29, R103, 0x1, R13 ;  /* 0x00000001671d7824 */ /* 0x000fe400078e020d */
[----:B------:R-:W-:Y:S01]  /*2f00*/  IMAD.IADD R28, R35, 0x1, R202 ;  /* 0x00000001231c7824 */ /* 0x000fe200078e02ca */
[----:B------:R-:W-:Y:S09]  /*2f10*/  @!P2 BRA `(.L_x_33) ;  /* 0x000000000004a947 */ /* 0x000ff20003800000 */
[----:B------:R2:W5:Y:S02]  /*2f20*/  LDG.E.LTC128B R19, desc[UR16][R24.64+0x20] ;  /* 0x0000201018137981 */ /* 0x000564000c1e1920 */
.L_x_33:
[----:B------:R-:W-:Y:S05]  /*2f30*/  BSYNC B1 ;  /* 0x0000000000017941 */ /* 0x000fea0003800000 */
.L_x_32:
[----:B------:R-:W-:Y:S01]  /*2f40*/  LEA.HI.X R27, R12, UR11, R29, 0x2, P3 ;  /* 0x0000000b0c1b7c11 */ /* 0x000fe200098f141d */
[----:B-----5:R-:W-:Y:S01]  /*2f50*/  FMUL R14, R19, R88 ;  /* 0x00000058130e7220 */ /* 0x020fe20000400000 */
[----:B------:R-:W-:Y:S01]  /*2f60*/  IADD3.X R16, R28, R61, RZ, P4, !PT ;  /* 0x0000003d1c107210 */ /* 0x000fe200027fe4ff */
[----:B------:R-:W-:Y:S01]  /*2f70*/  BSSY B1, `(.L_x_34) ;  /* 0x000000c000017945 */ /* 0x000fe20003800000 */
[----:B------:R-:W-:Y:S01]  /*2f80*/  LEA R12, P3, R15, UR10, 0x2 ;  /* 0x0000000a0f0c7c11 */ /* 0x000fe2000f8610ff */
[----:B------:R-:W-:Y:S01]  /*2f90*/  FFMA R17, R17, R9, R14 ;  /* 0x0000000911117223 */ /* 0x000fe2000000000e */
[----:B------:R-:W-:Y:S02]  /*2fa0*/  ISETP.GT.AND P5, PT, R105, 0x8, PT ;  /* 0x000000086900780c */ /* 0x000fe40003fa4270 */
[----:B------:R-:W-:Y:S02]  /*2fb0*/  LEA.HI.X R13, R15, UR11, R16, 0x2, P3 ;  /* 0x0000000b0f0d7c11 */ /* 0x000fe400098f1410 */
[----:B------:R-:W-:Y:S01]  /*2fc0*/  ISETP.GT.AND P3, PT, R89, 0x8, P6 ;  /* 0x000000085900780c */ /* 0x000fe20003764270 */
[----:B------:R3:W-:Y:S01]  /*2fd0*/  @P2 STG.E desc[UR16][R20.64+0x20], R17 ;  /* 0x0000201114002986 */ /* 0x0007e2000c101910 */
[----:B------:R-:W-:-:S02]  /*2fe0*/  LOP3.LUT R91, R91, 0xfffffffb, RZ, 0xc0, !PT ;  /* 0xfffffffb5b5b7812 */ /* 0x000fc400078ec0ff */
[----:B------:R-:W-:-:S05]  /*2ff0*/  ISETP.GT.AND P2, PT, R89, RZ, P5 ;  /* 0x000000ff5900720c */ /* 0x000fca0002f44270 */
[----:B------:R-:W-:-:S04]  /*3000*/  @P5 LOP3.LUT R91, R91, 0x4, RZ, 0xfc, !PT ;  /* 0x000000045b5b5812 */ /* 0x000fc800078efcff */
[----:B---3--:R-:W-:Y:S05]  /*3010*/  @!P3 BRA `(.L_x_35) ;  /* 0x000000000004b947 */ /* 0x008fea0003800000 */
[----:B------:R3:W5:Y:S02]  /*3020*/  LDG.E.LTC128B R19, desc[UR16][R26.64+0x20] ;  /* 0x000020101a137981 */ /* 0x000764000c1e1920 */
.L_x_35:
[----:B------:R-:W-:Y:S05]  /*3030*/  BSYNC B1 ;  /* 0x0000000000017941 */ /* 0x000fea0003800000 */
.L_x_34:
[----:B-----5:R-:W-:Y:S01]  /*3040*/  FMUL R15, R19, R88 ;  /* 0x00000058130f7220 */ /* 0x020fe20000400000 */
[----:B------:R-:W-:-:S03]  /*3050*/  IMAD.MOV.U32 R53, RZ, RZ, R19 ;  /* 0x000000ffff357224 */ /* 0x000fc600078e0013 */
[----:B------:R-:W-:-:S05]  /*3060*/  FFMA R15, R18, R9, R15 ;  /* 0x00000009120f7223 */ /* 0x000fca000000000f */
[----:B------:R4:W-:Y:S04]  /*3070*/  @P3 STG.E desc[UR16][R22.64+0x20], R15 ;  /* 0x0000200f16003986 */ /* 0x0009e8000c101910 */
[----:B------:R0:W2:Y:S01]  /*3080*/  @P2 LDG.E.LTC128B R53, desc[UR16][R12.64] ;  /* 0x000000100c352981 */ /* 0x0000a2000c1e1920 */
[----:B------:R-:W-:Y:S01]  /*3090*/  IADD3 R34, P3, R34, R58, RZ ;  /* 0x0000003a22227210 */ /* 0x000fe20007f7e0ff */
[----:B------:R-:W-:Y:S01]  /*30a0*/  IMAD.WIDE.U32 R42, R58, 0x7, R42 ;  /* 0x000000073a2a7825 */ /* 0x000fe200078e002a */
[----:B------:R-:W-:Y:S02]  /*30b0*/  ISETP.GT.AND P4, PT, R105, 0x9, PT ;  /* 0x000000096900780c */ /* 0x000fe40003f84270 */
[----:B-1----:R-:W-:Y:S01]  /*30c0*/  SHF.L.U64.HI R97, R32, 0x5, R33 ;  /* 0x0000000520617819 */ /* 0x002fe20000010221 */
[----:B------:R-:W-:-:S02]  /*30d0*/  IMAD.X R35, R28, 0x1, R59, P3 ;  /* 0x000000011c237824 */ /* 0x000fc400018e063b */
[----:B------:R-:W-:Y:S02]  /*30e0*/  IMAD.IADD R43, R202, 0x1, R43 ;  /* 0x00000001ca2b7824 */ /* 0x000fe400078e022b */
[----:B------:R-:W-:-:S04]  /*30f0*/  IMAD.WIDE.U32 R36, R58, 0x7, R34 ;  /* 0x000000073a247825 */ /* 0x000fc800078e0022 */
[----:B------:R-:W-:Y:S01]  /*3100*/  IMAD.IADD R52, R202, 0x1, R37 ;  /* 0x00000001ca347824 */ /* 0x000fe200078e0225 */
[-C--:B------:R-:W-:Y:S01]  /*3110*/  IADD3 R40, P3, R36, R58.reuse, RZ ;  /* 0x0000003a24287210 */ /* 0x080fe20007f7e0ff */
[----:B0-----:R-:W-:-:S04]  /*3120*/  IMAD.WIDE.U32 R12, R87, R58, R42 ;  /* 0x0000003a570c7225 */ /* 0x001fc800078e002a */
[----:B------:R-:W-:Y:S02]  /*3130*/  IMAD.X R41, R52, 0x1, R59, P3 ;  /* 0x0000000134297824 */ /* 0x000fe400018e063b */
[----:B------:R-:W-:Y:S02]  /*3140*/  IMAD R45, R33, 0x1c, RZ ;  /* 0x0000001c212d7824 */ /* 0x000fe400078e02ff */
[----:B------:R-:W-:-:S04]  /*3150*/  IMAD.WIDE.U32 R46, R58, 0x7, R40 ;  /* 0x000000073a2e7825 */ /* 0x000fc800078e0028 */
[----:B------:R-:W-:Y:S01]  /*3160*/  IMAD.IADD R57, R202, 0x1, R47 ;  /* 0x00000001ca397824 */ /* 0x000fe200078e022f */
[----:B------:R-:W-:Y:S01]  /*3170*/  IADD3 R48, P3, R46, R58, RZ ;  /* 0x0000003a2e307210 */ /* 0x000fe20007f7e0ff */
[----:B------:R-:W-:-:S04]  /*3180*/  IMAD.WIDE.U32 R38, R32, 0x1c, R22 ;  /* 0x0000001c20267825 */ /* 0x000fc800078e0016 */
[----:B------:R-:W-:Y:S02]  /*3190*/  IMAD.X R49, R57, 0x1, R59, P3 ;  /* 0x0000000139317824 */ /* 0x000fe400018e063b */
[----:B------:R-:W-:Y:S02]  /*31a0*/  IMAD.SHL.U32 R99, R32, 0x20, RZ ;  /* 0x0000002020637824 */ /* 0x000fe400078e00ff */
[----:B------:R-:W-:-:S04]  /*31b0*/  IMAD.WIDE.U32 R18, R58, 0x7, R48 ;  /* 0x000000073a127825 */ /* 0x000fc800078e0030 */
[----:B------:R-:W-:Y:S01]  /*31c0*/  IMAD.IADD R56, R202, 0x1, R19 ;  /* 0x00000001ca387824 */ /* 0x000fe200078e0213 */
[----:B------:R-:W-:-:S04]  /*31d0*/  IADD3 R16, P3, R18, R58, RZ ;  /* 0x0000003a12107210 */ /* 0x000fc80007f7e0ff */
[----:B------:R-:W-:Y:S02]  /*31e0*/  IADD3.X R17, R56, R59, RZ, P3, !PT ;  /* 0x0000003b38117210 */ /* 0x000fe40001ffe4ff */
[----:B------:R-:W-:Y:S01]  /*31f0*/  IADD3 R30, P3, R10, R12, RZ ;  /* 0x0000000c0a1e7210 */ /* 0x000fe20007f7e0ff */
[----:B----4-:R-:W-:-:S03]  /*3200*/  IMAD.WIDE.U32 R14, R58, 0x7, R16 ;  /* 0x000000073a0e7825 */ /* 0x010fc600078e0010 */
[----:B------:R-:W-:Y:S01]  /*3210*/  IADD3.X R31, R11, R101, R13, P3, !PT ;  /* 0x000000650b1f7210 */ /* 0x000fe20001ffe40d */
[----:B------:R-:W-:Y:S01]  /*3220*/  IMAD.IADD R76, R202, 0x1, R15 ;  /* 0x00000001ca4c7824 */ /* 0x000fe200078e020f */
[----:B------:R-:W-:Y:S01]  /*3230*/  IADD3 R12, P3, R14, R58, RZ ;  /* 0x0000003a0e0c7210 */ /* 0x000fe20007f7e0ff */
[----:B------:R-:W-:-:S04]  /*3240*/  IMAD.WIDE.U32 R30, R6, UR6, R30 ;  /* 0x00000006061e7c25 */ /* 0x000fc8000f8e001e */
[----:B------:R-:W-:Y:S01]  /*3250*/  IMAD.X R13, R76, 0x1, R59, P3 ;  /* 0x000000014c0d7824 */ /* 0x000fe200018e063b */
[----:B------:R-:W-:Y:S01]  /*3260*/  LEA R28, P3, R30, UR10, 0x2 ;  /* 0x0000000a1e1c7c11 */ /* 0x000fe2000f8610ff */
[----:B------:R-:W-:Y:S02]  /*3270*/  IMAD.IADD R29, R103, 0x1, R31 ;  /* 0x00000001671d7824 */ /* 0x000fe400078e021f */
[----:B------:R-:W-:-:S03]  /*3280*/  IMAD.WIDE.U32 R70, R58, 0x7, R12 ;  /* 0x000000073a467825 */ /* 0x000fc600078e000c */
[----:B------:R-:W-:Y:S01]  /*3290*/  LEA.HI.X R29, R30, UR11, R29, 0x2, P3 ;  /* 0x0000000b1e1d7c11 */ /* 0x000fe200098f141d */
[----:B------:R-:W-:Y:S01]  /*32a0*/  IMAD.IADD R80, R202, 0x1, R71 ;  /* 0x00000001ca507824 */ /* 0x000fe200078e0247 */
[----:B------:R-:W-:Y:S01]  /*32b0*/  IADD3 R72, P3, R70, R58, RZ ;  /* 0x0000003a46487210 */ /* 0x000fe20007f7e0ff */
[----:B------:R-:W-:-:S04]  /*32c0*/  IMAD.MOV.U32 R30, RZ, RZ, R38 ;  /* 0x000000ffff1e7224 */ /* 0x000fc800078e0026 */
[----:B------:R-:W-:Y:S01]  /*32d0*/  IMAD.X R73, R80, 0x1, R59, P3 ;  /* 0x0000000150497824 */ /* 0x000fe200018e063b */
[----:B------:R-:W-:Y:S01]  /*32e0*/  IADD3 R44, P3, R34, R62, RZ ;  /* 0x0000003e222c7210 */ /* 0x000fe20007f7e0ff */
[----:B------:R-:W-:-:S04]  /*32f0*/  IMAD.WIDE.U32 R64, R58, 0x7, R72 ;  /* 0x000000073a407825 */ /* 0x000fc800078e0048 */
[----:B------:R-:W-:Y:S01]  /*3300*/  IMAD.X R35, R35, 0x1, R61, P3 ;  /* 0x0000000123237824 */ /* 0x000fe200018e063d */
[----:B------:R-:W-:Y:S01]  /*3310*/  IADD3 R107, R202, R65, RZ ;  /* 0x00000041ca6b7210 */ /* 0x000fe20007ffe0ff */
[----:B--2---:R-:W-:-:S04]  /*3320*/  FMUL R31, R53, R88 ;  /* 0x00000058351f7220 */ /* 0x004fc80000400000 */
[----:B------:R-:W-:Y:S01]  /*3330*/  FFMA R51, R210, R9, R31 ;  /* 0x00000009d2337223 */ /* 0x000fe2000000001f */
[----:B------:R-:W-:-:S05]  /*3340*/  IMAD.IADD R31, R39, 0x1, R45 ;  /* 0x00000001271f7824 */ /* 0x000fca00078e022d */
[----:B------:R0:W-:Y:S01]  /*3350*/  @P2 STG.E desc[UR16][R30.64], R51 ;  /* 0x000000331e002986 */ /* 0x0001e2000c101910 */
[----:B------:R-:W-:-:S04]  /*3360*/  IADD3 R85, P2, P3, R62, R58, R64 ;  /* 0x0000003a3e557210 */ /* 0x000fc80007b5e040 */
[----:B------:R-:W-:Y:S02]  /*3370*/  IADD3.X R84, R61, R59, R107, P2, P3 ;  /* 0x0000003b3d547210 */ /* 0x000fe400017e646b */
[C---:B------:R-:W-:Y:S02]  /*3380*/  LEA R34, P2, R44.reuse, UR10, 0x2 ;  /* 0x0000000a2c227c11 */ /* 0x040fe4000f8410ff */
[----:B------:R-:W-:Y:S02]  /*3390*/  IADD3 R32, P3, R99, R22, RZ ;  /* 0x0000001663207210 */ /* 0x000fe40007f7e0ff */
[----:B------:R-:W-:Y:S02]  /*33a0*/  LEA.HI.X R35, R44, UR11, R35, 0x2, P2 ;  /* 0x0000000b2c237c11 */ /* 0x000fe400090f1423 */
[----:B------:R-:W-:Y:S01]  /*33b0*/  IADD3 R44, P2, R42, R58, RZ ;  /* 0x0000003a2a2c7210 */ /* 0x000fe20007f5e0ff */
[----:B------:R-:W-:-:S04]  /*33c0*/  IMAD.X R33, R97, 0x1, R23, P3 ;  /* 0x0000000161217824 */ /* 0x000fc800018e0617 */
[----:B------:R-:W-:Y:S01]  /*33d0*/  IMAD.X R45, R43, 0x1, R59, P2 ;  /* 0x000000012b2d7824 */ /* 0x000fe200010e063b */
[----:B------:R-:W-:-:S13]  /*33e0*/  ISETP.GT.AND P2, PT, R89, RZ, P4 ;  /* 0x000000ff5900720c */ /* 0x000fda0002744270 */
[----:B------:R-:W0:Y:S01]  /*33f0*/  @P2 LDG.E.LTC128B R53, desc[UR16][R34.64] ;  /* 0x0000001022352981 */ /* 0x000e22000c1e1920 */
[----:B------:R-:W-:Y:S01]  /*3400*/  BSSY B1, `(.L_x_36) ;  /* 0x000000a000017945 */ /* 0x000fe20003800000 */
[----:B0-----:R-:W-:-:S04]  /*3410*/  FMUL R51, R53, R88 ;  /* 0x0000005835337220 */ /* 0x001fc80000400000 */
[----:B------:R-:W-:Y:S01]  /*3420*/  FFMA R55, R208, R9, R51 ;  /* 0x00000009d0377223 */ /* 0x000fe20000000033 */
[----:B------:R-:W-:-:S04]  /*3430*/  IMAD.WIDE.U32 R50, R87, R58, R44 ;  /* 0x0000003a57327225 */ /* 0x000fc800078e002c */
[----:B------:R0:W-:Y:S01]  /*3440*/  @P2 STG.E desc[UR16][R32.64], R55 ;  /* 0x0000003720002986 */ /* 0x0001e2000c101910 */
[----:B------:R-:W-:-:S04]  /*3450*/  IADD3 R50, P2, R10, R50, RZ ;  /* 0x000000320a327210 */ /* 0x000fc80007f5e0ff */
[----:B------:R-:W-:Y:S02]  /*3460*/  IADD3.X R51, R11, R101, R51, P2, !PT ;  /* 0x000000650b337210 */ /* 0x000fe400017fe433 */
[----:B------:R-:W-:-:S13]  /*3470*/  ISETP.GT.AND P2, PT, R89, 0x8, P5 ;  /* 0x000000085900780c */ /* 0x000fda0002f44270 */
[----:B0-----:R-:W-:Y:S05]  /*3480*/  @!P2 BRA `(.L_x_37) ;  /* 0x000000000004a947 */ /* 0x001fea0003800000 */
[----:B------:R0:W5:Y:S02]  /*3490*/  LDG.E.LTC128B R53, desc[UR16][R28.64+0x20] ;  /* 0x000020101c357981 */ /* 0x000164000c1e1920 */
.L_x_37:
[----:B------:R-:W-:Y:S05]  /*34a0*/  BSYNC B1 ;  /* 0x0000000000017941 */ /* 0x000fea0003800000 */
.L_x_36:
[----:B-----5:R-:W-:Y:S01]  /*34b0*/  FMUL R35, R53, R88 ;  /* 0x0000005835237220 */ /* 0x020fe20000400000 */
[----:B------:R-:W-:Y:S01]  /*34c0*/  IMAD.WIDE.U32 R50, R6, UR6, R50 ;  /* 0x0000000606327c25 */ /* 0x000fe2000f8e0032 */
[----:B------:R-:W-:Y:S03]  /*34d0*/  BSSY B1, `(.L_x_38) ;  /* 0x000000a000017945 */ /* 0x000fe60003800000 */
[----:B------:R-:W-:Y:S01]  /*34e0*/  FFMA R55, R206, R9, R35 ;  /* 0x00000009ce377223 */ /* 0x000fe20000000023 */
[----:B------:R-:W-:Y:S02]  /*34f0*/  IMAD.IADD R35, R103, 0x1, R51 ;  /* 0x0000000167237824 */ /* 0x000fe400078e0233 */
[----:B------:R-:W-:Y:S02]  /*3500*/  IMAD.MOV.U32 R95, RZ, RZ, R53 ;  /* 0x000000ffff5f7224 */ /* 0x000fe400078e0035 */
[----:B------:R1:W-:Y:S01]  /*3510*/  @P2 STG.E desc[UR16][R30.64+0x20], R55 ;  /* 0x000020371e002986 */ /* 0x0003e2000c101910 */
[----:B------:R-:W-:-:S04]  /*3520*/  LEA R34, P2, R50, UR10, 0x2 ;  /* 0x0000000a32227c11 */ /* 0x000fc8000f8410ff */
[----:B------:R-:W-:Y:S02]  /*3530*/  LEA.HI.X R35, R50, UR11, R35, 0x2, P2 ;  /* 0x0000000b32237c11 */ /* 0x000fe400090f1423 */
[----:B------:R-:W-:-:S13]  /*3540*/  ISETP.GT.AND P2, PT, R89, 0x8, P4 ;  /* 0x000000085900780c */ /* 0x000fda0002744270 */
[----:B-1----:R-:W-:Y:S05]  /*3550*/  @!P2 BRA `(.L_x_39) ;  /* 0x000000000004a947 */ /* 0x002fea0003800000 */
[----:B------:R1:W5:Y:S02]  /*3560*/  LDG.E.LTC128B R95, desc[UR16][R34.64+0x20] ;  /* 0x00002010225f7981 */ /* 0x000364000c1e1920 */
.L_x_39:
[----:B------:R-:W-:Y:S05]  /*3570*/  BSYNC B1 ;  /* 0x0000000000017941 */ /* 0x000fea0003800000 */
.L_x_38:
[----:B-----5:R-:W-:Y:S01]  /*3580*/  FMUL R15, R95, R88 ;  /* 0x000000585f0f7220 */ /* 0x020fe20000400000 */
[----:B------:R-:W-:Y:S01]  /*3590*/  IMAD.WIDE.U32 R42, R58, 0x7, R42 ;  /* 0x000000073a2a7825 */ /* 0x000fe200078e002a */
[----:B------:R-:W-:Y:S01]  /*35a0*/  ISETP.GT.AND P5, PT, R105, 0x10, PT ;  /* 0x000000106900780c */ /* 0x000fe20003fa4270 */
[----:B------:R-:W-:Y:S02]  /*35b0*/  BSSY B1, `(.L_x_40) ;  /* 0x00000ae000017945 */ /* 0x000fe40003800000 */
[----:B------:R-:W-:Y:S01]  /*35c0*/  FFMA R19, R204, R9, R15 ;  /* 0x00000009cc137223 */ /* 0x000fe2000000000f */
[----:B------:R-:W-:-:S04]  /*35d0*/  IMAD.WIDE.U32 R44, R58, 0x7, R44 ;  /* 0x000000073a2c7825 */ /* 0x000fc800078e002c */
[----:B------:R2:W-:Y:S01]  /*35e0*/  @P2 STG.E desc[UR16][R32.64+0x20], R19 ;  /* 0x0000201320002986 */ /* 0x0005e2000c101910 */
[----:B------:R-:W-:-:S05]  /*35f0*/  IADD3 R37, P2, R62, R36, RZ ;  /* 0x000000243e257210 */ /* 0x000fca0007f5e0ff */
[----:B------:R-:W-:Y:S01]  /*3600*/  IMAD.X R50, R52, 0x1, R61, P2 ;  /* 0x0000000134327824 */ /* 0x000fe200010e063d */
[----:B------:R-:W-:-:S04]  /*3610*/  LEA R36, P2, R37, UR10, 0x2 ;  /* 0x0000000a25247c11 */ /* 0x000fc8000f8410ff */
[----:B------:R-:W-:Y:S02]  /*3620*/  LEA.HI.X R37, R37, UR11, R50, 0x2, P2 ;  /* 0x0000000b25257c11 */ /* 0x000fe400090f1432 */
[----:B------:R-:W-:-:S05]  /*3630*/  IADD3 R38, P2, R99, R38, RZ ;  /* 0x0000002663267210 */ /* 0x000fca0007f5e0ff */
[----:B------:R-:W-:Y:S01]  /*3640*/  IMAD.X R39, R97, 0x1, R31, P2 ;  /* 0x0000000161277824 */ /* 0x000fe200010e061f */
[----:B------:R-:W-:-:S05]  /*3650*/  IADD3 R15, P2, R40, R62, RZ ;  /* 0x0000003e280f7210 */ /* 0x000fca0007f5e0ff */
[----:B------:R-:W-:Y:S01]  /*3660*/  IMAD.X R50, R41, 0x1, R61, P2 ;  /* 0x0000000129327824 */ /* 0x000fe200010e063d */
[----:B------:R-:W-:-:S04]  /*3670*/  LEA R40, P2, R15, UR10, 0x2 ;  /* 0x0000000a0f287c11 */ /* 0x000fc8000f8410ff */
[----:B------:R-:W-:Y:S02]  /*3680*/  LEA.HI.X R41, R15, UR11, R50, 0x2, P2 ;  /* 0x0000000b0f297c11 */ /* 0x000fe400090f1432 */
[----:B------:R-:W-:-:S04]  /*3690*/  IADD3 R52, P2, R42, R58, RZ ;  /* 0x0000003a2a347210 */ /* 0x000fc80007f5e0ff */
[----:B------:R-:W-:Y:S02]  /*36a0*/  IADD3.X R53, R59, R202, R43, P2, !PT ;  /* 0x000000ca3b357210 */ /* 0x000fe400017fe42b */
[-C--:B------:R-:W-:Y:S01]  /*36b0*/  IADD3 R50, P2, R44, R58.reuse, RZ ;  /* 0x0000003a2c327210 */ /* 0x080fe20007f5e0ff */
[----:B------:R-:W-:-:S03]  /*36c0*/  IMAD.WIDE.U32 R42, R87, R58, R52 ;  /* 0x0000003a572a7225 */ /* 0x000fc600078e0034 */
[----:B------:R-:W-:Y:S01]  /*36d0*/  IADD3.X R51, R59, R202, R45, P2, !PT ;  /* 0x000000ca3b337210 */ /* 0x000fe200017fe42d */
[----:B------:R-:W-:Y:S01]  /*36e0*/  IMAD.WIDE.U32 R52, R58, 0x7, R52 ;  /* 0x000000073a347825 */ /* 0x000fe200078e0034 */
[----:B------:R-:W-:-:S03]  /*36f0*/  IADD3 R44, P2, R10, R42, RZ ;  /* 0x0000002a0a2c7210 */ /* 0x000fc60007f5e0ff */
[----:B------:R-:W-:Y:S01]  /*3700*/  IMAD.WIDE.U32 R54, R87, R58, R50 ;  /* 0x0000003a57367225 */ /* 0x000fe200078e0032 */
[----:B------:R-:W-:-:S03]  /*3710*/  IADD3.X R45, R11, R101, R43, P2, !PT ;  /* 0x000000650b2d7210 */ /* 0x000fc600017fe42b */
[----:B------:R-:W-:Y:S01]  /*3720*/  IMAD.WIDE.U32 R50, R58, 0x7, R50 ;  /* 0x000000073a327825 */ /* 0x000fe200078e0032 */
[----:B------:R-:W-:-:S03]  /*3730*/  IADD3 R54, P2, R10, R54, RZ ;  /* 0x000000360a367210 */ /* 0x000fc60007f5e0ff */
[----:B------:R-:W-:Y:S01]  /*3740*/  IMAD.WIDE.U32 R44, R6, UR6, R44 ;  /* 0x00000006062c7c25 */ /* 0x000fe2000f8e002c */
[----:B------:R-:W-:-:S04]  /*3750*/  IADD3.X R55, R11, R101, R55, P2, !PT ;  /* 0x000000650b377210 */ /* 0x000fc800017fe437 */
[----:B------:R-:W-:Y:S01]  /*3760*/  IADD3 R15, R103, R45, RZ ;  /* 0x0000002d670f7210 */ /* 0x000fe20007ffe0ff */
[----:B------:R-:W-:Y:S01]  /*3770*/  IMAD.WIDE.U32 R54, R6, UR6, R54 ;  /* 0x0000000606367c25 */ /* 0x000fe2000f8e0036 */
[----:B------:R-:W-:-:S04]  /*3780*/  LEA R42, P2, R44, UR10, 0x2 ;  /* 0x0000000a2c2a7c11 */ /* 0x000fc8000f8410ff */
[----:B------:R-:W-:Y:S01]  /*3790*/  LEA.HI.X R43, R44, UR11, R15, 0x2, P2 ;  /* 0x0000000b2c2b7c11 */ /* 0x000fe200090f140f */
[----:B------:R-:W-:Y:S01]  /*37a0*/  IMAD.IADD R15, R103, 0x1, R55 ;  /* 0x00000001670f7824 */ /* 0x000fe200078e0237 */
[----:B------:R-:W-:-:S04]  /*37b0*/  LEA R44, P2, R54, UR10, 0x2 ;  /* 0x0000000a362c7c11 */ /* 0x000fc8000f8410ff */
[----:B------:R-:W-:Y:S02]  /*37c0*/  LEA.HI.X R45, R54, UR11, R15, 0x2, P2 ;  /* 0x0000000b362d7c11 */ /* 0x000fe400090f140f */
[----:B------:R-:W-:-:S05]  /*37d0*/  IADD3 R47, P2, R62, R46, RZ ;  /* 0x0000002e3e2f7210 */ /* 0x000fca0007f5e0ff */
[----:B------:R-:W-:Y:S01]  /*37e0*/  IMAD.X R54, R57, 0x1, R61, P2 ;  /* 0x0000000139367824 */ /* 0x000fe200010e063d */
[----:B------:R-:W-:-:S04]  /*37f0*/  LEA R46, P2, R47, UR10, 0x2 ;  /* 0x0000000a2f2e7c11 */ /* 0x000fc8000f8410ff */
[----:B------:R-:W-:Y:S02]  /*3800*/  LEA.HI.X R47, R47, UR11, R54, 0x2, P2 ;  /* 0x0000000b2f2f7c11 */ /* 0x000fe400090f1436 */
        /* <DEDUP_REMOVED lines=16> */
[----:B------:R-:W-:-:S03]  /*3910*/  IADD3.X R55, R11, R101, R51, P2, !PT ;  /* 0x000000650b377210 */ /* 0x000fc600017fe433 */
[----:B------:R-:W-:Y:S01]  /*3920*/  IMAD.IADD R15, R103, 0x1, R53 ;  /* 0x00000001670f7824 */ /* 0x000fe200078e0235 */
[----:B------:R-:W-:Y:S01]  /*3930*/  LEA R50, P2, R52, UR10, 0x2 ;  /* 0x0000000a34327c11 */ /* 0x000fe2000f8410ff */
[----:B------:R-:W-:-:S03]  /*3940*/  IMAD.WIDE.U32 R54, R6, UR6, R54 ;  /* 0x0000000606367c25 */ /* 0x000fc6000f8e0036 */
        /* <DEDUP_REMOVED lines=19> */
[----:B--2---:R-:W-:Y:S01]  /*3a80*/  IMAD.WIDE.U32 R18, R87, R58, R68 ;  /* 0x0000003a57127225 */ /* 0x004fe200078e0044 */
        /* <DEDUP_REMOVED lines=8> */
[----:B------:R-:W-:Y:S02]  /*3b10*/  LEA.HI.X R19, R16, UR11, R15, 0x2, P2 ;  /* 0x0000000b10137c11 */ /* 0x000fe400090f140f */
[----:B------:R-:W-:Y:S02]  /*3b20*/  IADD3 R15, R103, R75, RZ ;  /* 0x0000004b670f7210 */ /* 0x000fe40007ffe0ff */
        /* <DEDUP_REMOVED lines=12> */
[----:B------:R-:W-:-:S04]  /*3bf0*/  IADD3 R74, P2, R68, R58, RZ ;  /* 0x0000003a444a7210 */ /* 0x000fc80007f5e0ff */
[----:B------:R-:W-:Y:S01]  /*3c00*/  IADD3.X R75, R59, R202, R69, P2, !PT ;  /* 0x000000ca3b4b7210 */ /* 0x000fe200017fe445 */
[----:B------:R-:W-:-:S04]  /*3c10*/  IMAD.WIDE.U32 R68, R87, R58, R76 ;  /* 0x0000003a57447225 */ /* 0x000fc800078e004c */
[----:B------:R-:W-:Y:S01]  /*3c20*/  IMAD.WIDE.U32 R66, R87, R58, R74 ;  /* 0x0000003a57427225 */ /* 0x000fe200078e004a */
[----:B------:R-:W-:-:S03]  /*3c30*/  IADD3 R68, P2, R10, R68, RZ ;  /* 0x000000440a447210 */ /* 0x000fc60007f5e0ff */
[----:B------:R-:W-:Y:S01]  /*3c40*/  IMAD.WIDE.U32 R76, R58, 0x7, R76 ;  /* 0x000000073a4c7825 */ /* 0x000fe200078e004c */
[----:B------:R-:W-:Y:S02]  /*3c50*/  IADD3.X R69, R11, R101, R69, P2, !PT ;  /* 0x000000650b457210 */ /* 0x000fe400017fe445 */
[----:B------:R-:W-:Y:S01]  /*3c60*/  IADD3 R78, P2, R10, R66, RZ ;  /* 0x000000420a4e7210 */ /* 0x000fe20007f5e0ff */
[----:B------:R-:W-:-:S03]  /*3c70*/  IMAD.WIDE.U32 R68, R6, UR6, R68 ;  /* 0x0000000606447c25 */ /* 0x000fc6000f8e0044 */
[----:B------:R-:W-:Y:S01]  /*3c80*/  IADD3.X R79, R11, R101, R67, P2, !PT ;  /* 0x000000650b4f7210 */ /* 0x000fe200017fe443 */
[----:B------:R-:W-:Y:S01]  /*3c90*/  IMAD.IADD R63, R103, 0x1, R69 ;  /* 0x00000001673f7824 */ /* 0x000fe200078e0245 */
[----:B------:R-:W-:Y:S01]  /*3ca0*/  LEA R66, P2, R68, UR10, 0x2 ;  /* 0x0000000a44427c11 */ /* 0x000fe2000f8410ff */
[----:B------:R-:W-:-:S03]  /*3cb0*/  IMAD.WIDE.U32 R78, R6, UR6, R78 ;  /* 0x00000006064e7c25 */ /* 0x000fc6000f8e004e */
[----:B------:R-:W-:Y:S01]  /*3cc0*/  LEA.HI.X R67, R68, UR11, R63, 0x2, P2 ;  /* 0x0000000b44437c11 */ /* 0x000fe200090f143f */
[----:B------:R-:W-:Y:S01]  /*3cd0*/  IMAD.IADD R63, R103, 0x1, R79 ;  /* 0x00000001673f7824 */ /* 0x000fe200078e024f */
[----:B------:R-:W-:-:S04]  /*3ce0*/  LEA R68, P2, R78, UR10, 0x2 ;  /* 0x0000000a4e447c11 */ /* 0x000fc8000f8410ff */
[----:B------:R-:W-:Y:S01]  /*3cf0*/  LEA.HI.X R69, R78, UR11, R63, 0x2, P2 ;  /* 0x0000000b4e457c11 */ /* 0x000fe200090f143f */
[----:B------:R-:W-:Y:S01]  /*3d00*/  IMAD.WIDE.U32 R78, R58, 0x7, R74 ;  /* 0x000000073a4e7825 */ /* 0x000fe200078e004a */
        /* <DEDUP_REMOVED lines=28> */
[----:B------:R-:W-:-:S04]  /*3ed0*/  IADD3 R62, P2, R62, R64, RZ ;  /* 0x000000403e3e7210 */ /* 0x000fc80007f5e0ff */
[----:B------:R-:W-:Y:S02]  /*3ee0*/  IADD3.X R61, R107, R61, RZ, P2, !PT ;  /* 0x0000003d6b3d7210 */ /* 0x000fe400017fe4ff */
[----:B------:R-:W-:-:S04]  /*3ef0*/  LEA R60, P2, R62, UR10, 0x2 ;  /* 0x0000000a3e3c7c11 */ /* 0x000fc8000f8410ff */
[----:B------:R-:W-:Y:S02]  /*3f00*/  LEA.HI.X R61, R62, UR11, R61, 0x2, P2 ;  /* 0x0000000b3e3d7c11 */ /* 0x000fe400090f143d */
[----:B------:R-:W-:-:S04]  /*3f10*/  IADD3 R62, P2, R74, R58, RZ ;  /* 0x0000003a4a3e7210 */ /* 0x000fc80007f5e0ff */
[----:B------:R-:W-:Y:S02]  /*3f20*/  IADD3.X R63, R59, R202, R75, P2, !PT ;  /* 0x000000ca3b3f7210 */ /* 0x000fe400017fe44b */
[-C--:B------:R-:W-:Y:S01]  /*3f30*/  IADD3 R64, P2, R76, R58.reuse, RZ ;  /* 0x0000003a4c407210 */ /* 0x080fe20007f5e0ff */
[----:B------:R-:W-:-:S03]  /*3f40*/  IMAD.WIDE.U32 R74, R87, R58, R62 ;  /* 0x0000003a574a7225 */ /* 0x000fc600078e003e */
[----:B------:R-:W-:Y:S02]  /*3f50*/  IADD3.X R65, R59, R202, R77, P2, !PT ;  /* 0x000000ca3b417210 */ /* 0x000fe400017fe44d */
[----:B------:R-:W-:Y:S01]  /*3f60*/  LEA R62, P2, R85, UR10, 0x2 ;  /* 0x0000000a553e7c11 */ /* 0x000fe2000f8410ff */
[----:B------:R-:W-:-:S03]  /*3f70*/  IMAD.WIDE.U32 R64, R87, R58, R64 ;  /* 0x0000003a57407225 */ /* 0x000fc600078e0040 */
[----:B------:R-:W-:Y:S02]  /*3f80*/  LEA.HI.X R63, R85, UR11, R84, 0x2, P2 ;  /* 0x0000000b553f7c11 */ /* 0x000fe400090f1454 */
[----:B------:R-:W-:-:S04]  /*3f90*/  IADD3 R58, P2, R10, R74, RZ ;  /* 0x0000004a0a3a7210 */ /* 0x000fc80007f5e0ff */
[----:B------:R-:W-:Y:S02]  /*3fa0*/  IADD3.X R59, R11, R101, R75, P2, !PT ;  /* 0x000000650b3b7210 */ /* 0x000fe400017fe44b */
[----:B------:R-:W-:Y:S01]  /*3fb0*/  IADD3 R64, P2, R10, R64, RZ ;  /* 0x000000400a407210 */ /* 0x000fe20007f5e0ff */
[----:B------:R-:W-:-:S03]  /*3fc0*/  IMAD.WIDE.U32 R58, R6, UR6, R58 ;  /* 0x00000006063a7c25 */ /* 0x000fc6000f8e003a */
[----:B------:R-:W-:Y:S01]  /*3fd0*/  IADD3.X R65, R11, R101, R65, P2, !PT ;  /* 0x000000650b417210 */ /* 0x000fe200017fe441 */
[C---:B------:R-:W-:Y:S01]  /*3fe0*/  IMAD.IADD R11, R103.reuse, 0x1, R59 ;  /* 0x00000001670b7824 */ /* 0x040fe200078e023b */
[----:B------:R-:W-:Y:S01]  /*3ff0*/  LEA R10, P2, R58, UR10, 0x2 ;  /* 0x0000000a3a0a7c11 */ /* 0x000fe2000f8410ff */
[----:B------:R-:W-:Y:S01]  /*4000*/  IMAD.WIDE.U32 R64, R6, UR6, R64 ;  /* 0x0000000606407c25 */ /* 0x000fe2000f8e0040 */
[----:B------:R-:W-:Y:S02]  /*4010*/  P2R R6, PR, RZ, 0x20 ;  /* 0x00000020ff067803 */ /* 0x000fe40000000000 */
[----:B------:R-:W-:Y:S01]  /*4020*/  LEA.HI.X R11, R58, UR11, R11, 0x2, P2 ;  /* 0x0000000b3a0b7c11 */ /* 0x000fe200090f140b */
[----:B------:R-:W-:Y:S01]  /*4030*/  IMAD.IADD R103, R103, 0x1, R65 ;  /* 0x0000000167677824 */ /* 0x000fe200078e0241 */
[----:B------:R-:W-:-:S04]  /*4040*/  LEA R58, P2, R64, UR10, 0x2 ;  /* 0x0000000a403a7c11 */ /* 0x000fc8000f8410ff */
[----:B------:R-:W-:Y:S02]  /*4050*/  LEA.HI.X R59, R64, UR11, R103, 0x2, P2 ;  /* 0x0000000b403b7c11 */ /* 0x000fe400090f1467 */
[----:B------:R-:W-:-:S13]  /*4060*/  ISETP.GT.AND P2, PT, R89, RZ, P5 ;  /* 0x000000ff5900720c */ /* 0x000fda0002f44270 */
[----:B------:R-:W-:Y:S05]  /*4070*/  @!P2 BRA `(.L_x_41) ;  /* 0x000000000004a947 */ /* 0x000fea0003800000 */
[----:B------:R2:W5:Y:S02]  /*4080*/  LDG.E.LTC128B R95, desc[UR16][R36.64] ;  /* 0x00000010245f7981 */ /* 0x000564000c1e1920 */
.L_x_41:
[----:B------:R-:W-:Y:S05]  /*4090*/  BSYNC B1 ;  /* 0x0000000000017941 */ /* 0x000fea0003800000 */
.L_x_40:
[----:B--2--5:R-:W-:Y:S01]  /*40a0*/  FMUL R37, R95, R88 ;  /* 0x000000585f257220 */ /* 0x024fe20000400000 */
[----:B------:R-:W-:Y:S01]  /*40b0*/  ISETP.GT.AND P3, PT, R105, 0x11, PT ;  /* 0x000000116900780c */ /* 0x000fe20003f64270 */
[----:B------:R-:W-:Y:S02]  /*40c0*/  BSSY B1, `(.L_x_42) ;  /* 0x0000009000017945 */ /* 0x000fe40003800000 */
[----:B------:R-:W-:Y:S01]  /*40d0*/  FFMA R65, R200, R9, R37 ;  /* 0x00000009c8417223 */ /* 0x000fe20000000025 */
[----:B------:R-:W-:-:S04]  /*40e0*/  P2R R101, PR, RZ, 0x8 ;  /* 0x00000008ff657803 */ /* 0x000fc80000000000 */
[----:B------:R2:W-:Y:S01]  /*40f0*/  @P2 STG.E desc[UR16][R38.64], R65 ;  /* 0x0000004126002986 */ /* 0x0005e2000c101910 */
[----:B------:R-:W-:-:S05]  /*4100*/  IADD3 R36, P2, R99, R32, RZ ;  /* 0x0000002063247210 */ /* 0x000fca0007f5e0ff */
[----:B------:R-:W-:Y:S01]  /*4110*/  IMAD.X R37, R97, 0x1, R33, P2 ;  /* 0x0000000161257824 */ /* 0x000fe200010e0621 */
[----:B------:R-:W-:-:S13]  /*4120*/  ISETP.GT.AND P2, PT, R89, RZ, P3 ;  /* 0x000000ff5900720c */ /* 0x000fda0001f44270 */
[----:B--2---:R-:W-:Y:S05]  /*4130*/  @!P2 BRA `(.L_x_43) ;  /* 0x000000000004a947 */ /* 0x004fea0003800000 */
[----:B------:R2:W5:Y:S02]  /*4140*/  LDG.E.LTC128B R95, desc[UR16][R40.64] ;  /* 0x00000010285f7981 */ /* 0x000564000c1e1920 */
.L_x_43:
[----:B------:R-:W-:Y:S05]  /*4150*/  BSYNC B1 ;  /* 0x0000000000017941 */ /* 0x000fea0003800000 */
.L_x_42:
[----:B--2--5:R-:W-:Y:S01]  /*4160*/  FMUL R41, R95, R88 ;  /* 0x000000585f297220 */ /* 0x024fe20000400000 */
[----:B------:R-:W-:Y:S03]  /*4170*/  BSSY B1, `(.L_x_44) ;  /* 0x0000006000017945 */ /* 0x000fe60003800000 */
[----:B------:R-:W-:-:S05]  /*4180*/  FFMA R41, R198, R9, R41 ;  /* 0x00000009c6297223 */ /* 0x000fca0000000029 */
[----:B------:R2:W-:Y:S01]  /*4190*/  @P2 STG.E desc[UR16][R36.64], R41 ;  /* 0x0000002924002986 */ /* 0x0005e2000c101910 */
[----:B------:R-:W-:-:S13]  /*41a0*/  ISETP.GT.AND P2, PT, R89, 0x8, P5 ;  /* 0x000000085900780c */ /* 0x000fda0002f44270 */
[----:B--2---:R-:W-:Y:S05]  /*41b0*/  @!P2 BRA `(.L_x_45) ;  /* 0x000000000004a947 */ /* 0x004fea0003800000 */
[----:B------:R2:W5:Y:S02]  /*41c0*/  LDG.E.LTC128B R95, desc[UR16][R42.64+0x20] ;  /* 0x000020102a5f7981 */ /* 0x000564000c1e1920 */
.L_x_45:
[----:B------:R-:W-:Y:S05]  /*41d0*/  BSYNC B1 ;  /* 0x0000000000017941 */ /* 0x000fea0003800000 */
.L_x_44:
[----:B-----5:R-:W-:Y:S01]  /*41e0*/  FMUL R41, R95, R88 ;  /* 0x000000585f297220 */ /* 0x020fe20000400000 */
[----:B------:R-:W-:Y:S03]  /*41f0*/  BSSY B1, `(.L_x_46) ;  /* 0x0000006000017945 */ /* 0x000fe60003800000 */
[----:B------:R-:W-:-:S05]  /*4200*/  FFMA R41, R196, R9, R41 ;  /* 0x00000009c4297223 */ /* 0x000fca0000000029 */
[----:B------:R4:W-:Y:S01]  /*4210*/  @P2 STG.E desc[UR16][R38.64+0x20], R41 ;  /* 0x0000202926002986 */ /* 0x0009e2000c101910 */
[----:B------:R-:W-:-:S13]  /*4220*/  ISETP.GT.AND P2, PT, R89, 0x8, P3 ;  /* 0x000000085900780c */ /* 0x000fda0001f44270 */
[----:B----4-:R-:W-:Y:S05]  /*4230*/  @!P2 BRA `(.L_x_47) ;  /* 0x000000000004a947 */ /* 0x010fea0003800000 */
[----:B------:R4:W5:Y:S02]  /*4240*/  LDG.E.LTC128B R95, desc[UR16][R44.64+0x20] ;  /* 0x000020102c5f7981 */ /* 0x000964000c1e1920 */
.L_x_47:
[----:B------:R-:W-:Y:S05]  /*4250*/  BSYNC B1 ;  /* 0x0000000000017941 */ /* 0x000fea0003800000 */
.L_x_46:
[----:B-----5:R-:W-:Y:S01]  /*4260*/  FMUL R41, R95, R88 ;  /* 0x000000585f297220 */ /* 0x020fe20000400000 */
        /* <DEDUP_REMOVED lines=8> */
[----:B0-----:R-:W-:Y:S05]  /*42f0*/  @!P2 BRA `(.L_x_49) ;  /* 0x000000000004a947 */ /* 0x001fea0003800000 */
[----:B------:R0:W5:Y:S02]  /*4300*/  LDG.E.LTC128B R95, desc[UR16][R46.64] ;  /* 0x000000102e5f7981 */ /* 0x000164000c1e1920 */
.L_x_49:
[----:B------:R-:W-:Y:S05]  /*4310*/  BSYNC B1 ;  /* 0x0000000000017941 */ /* 0x000fea0003800000 */
.L_x_48:
[----:B0----5:R-:W-:Y:S01]  /*4320*/  FMUL R47, R95, R88 ;  /* 0x000000585f2f7220 */ /* 0x021fe20000400000 */
        /* <DEDUP_REMOVED lines=10> */
.L_x_51:
[----:B------:R-:W-:Y:S05]  /*43d0*/  BSYNC B1 ;  /* 0x0000000000017941 */ /* 0x000fea0003800000 */
.L_x_50:
[----:B0----5:R-:W-:Y:S01]  /*43e0*/  FMUL R49, R95, R88 ;  /* 0x000000585f317220 */ /* 0x021fe20000400000 */
[----:B------:R-:W-:Y:S03]  /*43f0*/  BSSY B1, `(.L_x_52) ;  /* 0x0000008000017945 */ /* 0x000fe60003800000 */
[----:B------:R-:W-:-:S05]  /*4400*/  FFMA R65, R190, R9, R49 ;  /* 0x00000009be417223 */ /* 0x000fca0000000031 */
[----:B------:R0:W-:Y:S01]  /*4410*/  @P2 STG.E desc[UR16][R46.64], R65 ;  /* 0x000000412e002986 */ /* 0x0001e2000c101910 */
[----:B------:R-:W-:-:S05]  /*4420*/  IADD3 R48, P2, R38, R99, RZ ;  /* 0x0000006326307210 */ /* 0x000fca0007f5e0ff */
[----:B------:R-:W-:Y:S01]  /*4430*/  IMAD.X R49, R39, 0x1, R97, P2 ;  /* 0x0000000127317824 */ /* 0x000fe200010e0661 */
[----:B------:R-:W-:-:S13]  /*4440*/  ISETP.GT.AND P2, PT, R89, 0x8, P5 ;  /* 0x000000085900780c */ /* 0x000fda0002f44270 */
[----:B0-----:R-:W-:Y:S05]  /*4450*/  @!P2 BRA `(.L_x_53) ;  /* 0x000000000004a947 */ /* 0x001fea0003800000 */
[----:B------:R0:W5:Y:S02]  /*4460*/  LDG.E.LTC128B R95, desc[UR16][R50.64+0x20] ;  /* 0x00002010325f7981 */ /* 0x000164000c1e1920 */
.L_x_53:
[----:B------:R-:W-:Y:S05]  /*4470*/  BSYNC B1 ;  /* 0x0000000000017941 */ /* 0x000fea0003800000 */
.L_x_52:
[----:B-----5:R-:W-:Y:S01]  /*4480*/  FMUL R65, R95, R88 ;  /* 0x000000585f417220 */ /* 0x020fe20000400000 */
        /* <DEDUP_REMOVED lines=8> */
.L_x_55:
[----:B------:R-:W-:Y:S05]  /*4510*/  BSYNC B1 ;  /* 0x0000000000017941 */ /* 0x000fea0003800000 */
.L_x_54:
        /* <DEDUP_REMOVED lines=11> */
.L_x_57:
[----:B------:R-:W-:Y:S05]  /*45d0*/  BSYNC B1 ;  /* 0x0000000000017941 */ /* 0x000fea0003800000 */
.L_x_56:
[----:B0----5:R-:W-:Y:S01]  /*45e0*/  FMUL R55, R95, R88 ;  /* 0x000000585f377220 */ /* 0x021fe20000400000 */
[----:B------:R-:W-:Y:S01]  /*45f0*/  ISETP.GT.AND P3, PT, R105, 0x21, PT ;  /* 0x000000216900780c */ /* 0x000fe20003f64270 */
[----:B------:R-:W-:Y:S02]  /*4600*/  BSSY B1, `(.L_x_58) ;  /* 0x0000009000017945 */ /* 0x000fe40003800000 */
[----:B------:R-:W-:Y:S01]  /*4610*/  FFMA R77, R184, R9, R55 ;  /* 0x00000009b84d7223 */ /* 0x000fe20000000037 */
[----:B------:R-:W-:-:S04]  /*4620*/  P2R R111, PR, RZ, 0x8 ;  /* 0x00000008ff6f7803 */ /* 0x000fc80000000000 */
[----:B------:R0:W-:Y:S01]  /*4630*/  @P2 STG.E desc[UR16][R74.64], R77 ;  /* 0x0000004d4a002986 */ /* 0x0001e2000c101910 */
[----:B------:R-:W-:-:S04]  /*4640*/  IADD3 R54, P2, R46, R99, RZ ;  /* 0x000000632e367210 */ /* 0x000fc80007f5e0ff */
[----:B------:R-:W-:Y:S02]  /*4650*/  IADD3.X R55, R47, R97, RZ, P2, !PT ;  /* 0x000000612f377210 */ /* 0x000fe400017fe4ff */
[----:B------:R-:W-:-:S13]  /*4660*/  ISETP.GT.AND P2, PT, R89, RZ, P3 ;  /* 0x000000ff5900720c */ /* 0x000fda0001f44270 */
[----:B0-----:R-:W-:Y:S05]  /*4670*/  @!P2 BRA `(.L_x_59) ;  /* 0x000000000004a947 */ /* 0x001fea0003800000 */
[----:B------:R0:W5:Y:S02]  /*4680*/  LDG.E.LTC128B R95, desc[UR16][R56.64] ;  /* 0x00000010385f7981 */ /* 0x000164000c1e1920 */
.L_x_59:
[----:B------:R-:W-:Y:S05]  /*4690*/  BSYNC B1 ;  /* 0x0000000000017941 */ /* 0x000fea0003800000 */
.L_x_58:
        /* <DEDUP_REMOVED lines=9> */
.L_x_61:
[----:B------:R-:W-:Y:S05]  /*4730*/  BSYNC B1 ;  /* 0x0000000000017941 */ /* 0x000fea0003800000 */
.L_x_60:
        /* <DEDUP_REMOVED lines=9> */
.L_x_63:
[----:B------:R-:W-:Y:S05]  /*47d0*/  BSYNC B1 ;  /* 0x0000000000017941 */ /* 0x000fea0003800000 */
.L_x_62:
        /* <DEDUP_REMOVED lines=11> */
.L_x_65:
[----:B------:R-:W-:Y:S05]  /*4890*/  BSYNC B1 ;  /* 0x0000000000017941 */ /* 0x000fea0003800000 */
.L_x_64:
        /* <DEDUP_REMOVED lines=11> */
.L_x_67:
[----:B------:R-:W-:Y:S05]  /*4950*/  BSYNC B1 ;  /* 0x0000000000017941 */ /* 0x000fea0003800000 */
.L_x_66:
        /* <DEDUP_REMOVED lines=9> */
.L_x_69:
[----:B------:R-:W-:Y:S05]  /*49f0*/  BSYNC B1 ;  /* 0x0000000000017941 */ /* 0x000fea0003800000 */
.L_x_68:
        /* <DEDUP_REMOVED lines=9> */
.L_x_71:
[----:B------:R-:W-:Y:S05]  /*4a90*/  BSYNC B1 ;  /* 0x0000000000017941 */ /* 0x000fea0003800000 */
.L_x_70:
        /* <DEDUP_REMOVED lines=11> */
.L_x_73:
[----:B------:R-:W-:Y:S05]  /*4b50*/  BSYNC B1 ;  /* 0x0000000000017941 */ /* 0x000fea0003800000 */
.L_x_72:
[----:B0----5:R-:W-:Y:S01]  /*4b60*/  FMUL R71, R95, R88 ;  /* 0x000000585f477220 */ /* 0x021fe20000400000 */
[----:B------:R-:W-:Y:S01]  /*4b70*/  ISETP.GT.AND P6, PT, R105, 0x31, PT ;  /* 0x000000316900780c */ /* 0x000fe20003fc4270 */
[----:B------:R-:W-:Y:S02]  /*4b80*/  BSSY B1, `(.L_x_74) ;  /* 0x0000009000017945 */ /* 0x000fe40003800000 */
[----:B------:R-:W-:-:S05]  /*4b90*/  FFMA R87, R168, R9, R71 ;  /* 0x00000009a8577223 */ /* 0x000fca0000000047 */
[----:B------:R0:W-:Y:S01]  /*4ba0*/  @P2 STG.E desc[UR16][R170.64], R87 ;  /* 0x00000057aa002986 */ /* 0x0001e2000c101910 */
[----:B------:R-:W-:-:S05]  /*4bb0*/  IADD3 R70, P2, R14, R99, RZ ;  /* 0x000000630e467210 */ /* 0x000fca0007f5e0ff */
[----:B------:R-:W-:Y:S01]  /*4bc0*/  IMAD.X R71, R15, 0x1, R97, P2 ;  /* 0x000000010f477824 */ /* 0x000fe200010e0661 */
[----:B------:R-:W-:Y:S02]  /*4bd0*/  ISETP.GT.AND P2, PT, R89, RZ, P6 ;  /* 0x000000ff5900720c */ /* 0x000fe40003744270 */
[----:B0-----:R-:W-:-:S11]  /*4be0*/  P2R R87, PR, RZ, 0x40 ;  /* 0x00000040ff577803 */ /* 0x001fd60000000000 */
[----:B------:R-:W-:Y:S05]  /*4bf0*/  @!P2 BRA `(.L_x_75) ;  /* 0x000000000004a947 */ /* 0x000fea0003800000 */
[----:B------:R0:W5:Y:S02]  /*4c00*/  LDG.E.LTC128B R95, desc[UR16][R72.64] ;  /* 0x00000010485f7981 */ /* 0x000164000c1e1920 */
.L_x_75:
[----:B------:R-:W-:Y:S05]  /*4c10*/  BSYNC B1 ;  /* 0x0000000000017941 */ /* 0x000fea0003800000 */
.L_x_74:
[----:B0----5:R-:W-:Y:S01]  /*4c20*/  FMUL R73, R95, R88 ;  /* 0x000000585f497220 */ /* 0x021fe20000400000 */
[----:B------:R-:W-:Y:S03]  /*4c30*/  BSSY B1, `(.L_x_76) ;  /* 0x0000008000017945 */ /* 0x000fe60003800000 */
[----:B------:R-:W-:-:S05]  /*4c40*/  FFMA R87, R166, R9, R73 ;  /* 0x00000009a6577223 */ /* 0x000fca0000000049 */
[----:B------:R0:W-:Y:S01]  /*4c50*/  @P2 STG.E desc[UR16][R70.64], R87 ;  /* 0x0000005746002986 */ /* 0x0001e2000c101910 */
[----:B------:R-:W-:-:S04]  /*4c60*/  IADD3 R72, P2, R12, R99, RZ ;  /* 0x000000630c487210 */ /* 0x000fc80007f5e0ff */
[----:B------:R-:W-:Y:S02]  /*4c70*/  IADD3.X R73, R13, R97, RZ, P2, !PT ;  /* 0x000000610d497210 */ /* 0x000fe400017fe4ff */
[----:B------:R-:W-:-:S13]  /*4c80*/  ISETP.GT.AND P2, PT, R89, 0x8, P3 ;  /* 0x000000085900780c */ /* 0x000fda0001f44270 */
[----:B0-----:R-:W-:Y:S05]  /*4c90*/  @!P2 BRA `(.L_x_77) ;  /* 0x000000000004a947 */ /* 0x001fea0003800000 */
[----:B------:R0:W5:Y:S02]  /*4ca0*/  LDG.E.LTC128B R95, desc[UR16][R78.64+0x20] ;  /* 0x000020104e5f7981 */ /* 0x000164000c1e1920 */
.L_x_77:
[----:B------:R-:W-:Y:S05]  /*4cb0*/  BSYNC B1 ;  /* 0x0000000000017941 */ /* 0x000fea0003800000 */
.L_x_76:
        /* <DEDUP_REMOVED lines=9> */
.L_x_79:
[----:B------:R-:W-:Y:S05]  /*4d50*/  BSYNC B1 ;  /* 0x0000000000017941 */ /* 0x000fea0003800000 */
.L_x_78:
[----:B-----5:R-:W-:Y:S01]  /*4d60*/  FMUL R87, R95, R88 ;  /* 0x000000585f577220 */ /* 0x020fe20000400000 */
[----:B------:R-:W-:Y:S01]  /*4d70*/  ISETP.GT.AND P3, PT, R105, 0x38, PT ;  /* 0x000000386900780c */ /* 0x000fe20003f64270 */
[----:B------:R-:W-:Y:S02]  /*4d80*/  BSSY B1, `(.L_x_80) ;  /* 0x0000008000017945 */ /* 0x000fe40003800000 */
[----:B------:R-:W-:-:S05]  /*4d90*/  FFMA R87, R162, R9, R87 ;  /* 0x00000009a2577223 */ /* 0x000fca0000000057 */
[----:B------:R0:W-:Y:S01]  /*4da0*/  @P2 STG.E desc[UR16][R164.64+0x20], R87 ;  /* 0x00002057a4002986 */ /* 0x0001e2000c101910 */
[----:B------:R-:W-:-:S05]  /*4db0*/  IADD3 R162, P2, R170, R99, RZ ;  /* 0x00000063aaa27210 */ /* 0x000fca0007f5e0ff */
[----:B------:R-:W-:Y:S01]  /*4dc0*/  IMAD.X R163, R171, 0x1, R97, P2 ;  /* 0x00000001aba37824 */ /* 0x000fe200010e0661 */
[----:B------:R-:W-:-:S13]  /*4dd0*/  ISETP.GT.AND P2, PT, R89, RZ, P3 ;  /* 0x000000ff5900720c */ /* 0x000fda0001f44270 */
[----:B0-----:R-:W-:Y:S05]  /*4de0*/  @!P2 BRA `(.L_x_81) ;  /* 0x000000000004a947 */ /* 0x001fea0003800000 */
[----:B------:R0:W5:Y:S02]  /*4df0*/  LDG.E.LTC128B R95, desc[UR16][R60.64] ;  /* 0x000000103c5f7981 */ /* 0x000164000c1e1920 */
.L_x_81:
[----:B------:R-:W-:Y:S05]  /*4e00*/  BSYNC B1 ;  /* 0x0000000000017941 */ /* 0x000fea0003800000 */
.L_x_80:
[----:B0----5:R-:W-:Y:S01]  /*4e10*/  FMUL R61, R95, R88 ;  /* 0x000000585f3d7220 */ /* 0x021fe20000400000 */
[----:B------:R-:W-:Y:S03]  /*4e20*/  BSSY B1, `(.L_x_82) ;  /* 0x0000009000017945 */ /* 0x000fe60003800000 */
[----:B------:R-:W-:-:S05]  /*4e30*/  FFMA R87, R160, R9, R61 ;  /* 0x00000009a0577223 */ /* 0x000fca000000003d */
[----:B------:R0:W-:Y:S01]  /*4e40*/  @P2 STG.E desc[UR16][R162.64], R87 ;  /* 0x00000057a2002986 */ /* 0x0001e2000c101910 */
[----:B------:R-:W-:-:S05]  /*4e50*/  IADD3 R60, P2, R70, R99, RZ ;  /* 0x00000063463c7210 */ /* 0x000fca0007f5e0ff */
[----:B------:R-:W-:Y:S01]  /*4e60*/  IMAD.X R61, R71, 0x1, R97, P2 ;  /* 0x00000001473d7824 */ /* 0x000fe200010e0661 */
[----:B------:R-:W-:-:S04]  /*4e70*/  ISETP.GT.AND P2, PT, R105, 0x39, PT ;  /* 0x000000396900780c */ /* 0x000fc80003f44270 */
[----:B------:R-:W-:-:S13]  /*4e80*/  ISETP.GT.AND P5, PT, R89, RZ, P2 ;  /* 0x000000ff5900720c */ /* 0x000fda00017a4270 */
[----:B0-----:R-:W-:Y:S05]  /*4e90*/  @!P5 BRA `(.L_x_83) ;  /* 0x000000000004d947 */ /* 0x001fea0003800000 */
[----:B------:R0:W5:Y:S02]  /*4ea0*/  LDG.E.LTC128B R95, desc[UR16][R62.64] ;  /* 0x000000103e5f7981 */ /* 0x000164000c1e1920 */
.L_x_83:
[----:B------:R-:W-:Y:S05]  /*4eb0*/  BSYNC B1 ;  /* 0x0000000000017941 */ /* 0x000fea0003800000 */
.L_x_82:
[----:B0----5:R-:W-:Y:S01]  /*4ec0*/  FMUL R63, R95, R88 ;  /* 0x000000585f3f7220 */ /* 0x021fe20000400000 */
[----:B------:R-:W-:Y:S03]  /*4ed0*/  BSSY B1, `(.L_x_84) ;  /* 0x000000a000017945 */ /* 0x000fe60003800000 */
[----:B------:R-:W-:-:S05]  /*4ee0*/  FFMA R87, R158, R9, R63 ;  /* 0x000000099e577223 */ /* 0x000fca000000003f */
[----:B------:R0:W-:Y:S01]  /*4ef0*/  @P5 STG.E desc[UR16][R60.64], R87 ;  /* 0x000000573c005986 */ /* 0x0001e2000c101910 */
[----:B------:R-:W-:-:S05]  /*4f00*/  IADD3 R62, P5, R164, R99, RZ ;  /* 0x00000063a43e7210 */ /* 0x000fca0007fbe0ff */
[----:B------:R-:W-:Y:S01]  /*4f10*/  IMAD.X R63, R165, 0x1, R97, P5 ;  /* 0x00000001a53f7824 */ /* 0x000fe200028e0661 */
[----:B------:R-:W-:-:S05]  /*4f20*/  IADD3 R158, P5, R72, R99, RZ ;  /* 0x00000063489e7210 */ /* 0x000fca0007fbe0ff */
[----:B------:R-:W-:Y:S01]  /*4f30*/  IMAD.X R159, R73, 0x1, R97, P5 ;  /* 0x00000001499f7824 */ /* 0x000fe200028e0661 */
[----:B------:R-:W-:-:S13]  /*4f40*/  ISETP.GT.AND P5, PT, R89, 0x8, P3 ;  /* 0x000000085900780c */ /* 0x000fda0001fa4270 */
[----:B0-----:R-:W-:Y:S05]  /*4f50*/  @!P5 BRA `(.L_x_85) ;  /* 0x000000000004d947 */ /* 0x001fea0003800000 */
[----:B------:R0:W5:Y:S02]  /*4f60*/  LDG.E.LTC128B R95, desc[UR16][R10.64+0x20] ;  /* 0x000020100a5f7981 */ /* 0x000164000c1e1920 */
.L_x_85:
[----:B------:R-:W-:Y:S05]  /*4f70*/  BSYNC B1 ;  /* 0x0000000000017941 */ /* 0x000fea0003800000 */
.L_x_84:
[----:B-----5:R-:W-:Y:S01]  /*4f80*/  FMUL R87, R95, R88 ;  /* 0x000000585f577220 */ /* 0x020fe20000400000 */
[----:B------:R-:W-:Y:S03]  /*4f90*/  BSSY B1, `(.L_x_86) ;  /* 0x0000006000017945 */ /* 0x000fe60003800000 */
[----:B------:R-:W-:-:S05]  /*4fa0*/  FFMA R87, R156, R9, R87 ;  /* 0x000000099c577223 */ /* 0x000fca0000000057 */
[----:B------:R0:W-:Y:S01]  /*4fb0*/  @P5 STG.E desc[UR16][R158.64+0x20], R87 ;  /* 0x000020579e005986 */ /* 0x0001e2000c101910 */
[----:B------:R-:W-:-:S13]  /*4fc0*/  ISETP.GT.AND P5, PT, R89, 0x8, P2 ;  /* 0x000000085900780c */ /* 0x000fda00017a4270 */
[----:B0-----:R-:W-:Y:S05]  /*4fd0*/  @!P5 BRA `(.L_x_87) ;  /* 0x000000000004d947 */ /* 0x001fea0003800000 */
[----:B------:R0:W5:Y:S02]  /*4fe0*/  LDG.E.LTC128B R95, desc[UR16][R58.64+0x20] ;  /* 0x000020103a5f7981 */ /* 0x000164000c1e1920 */
.L_x_87:
[----:B------:R-:W-:Y:S05]  /*4ff0*/  BSYNC B1 ;  /* 0x0000000000017941 */ /* 0x000fea0003800000 */
.L_x_86:
[----:B-----5:R-:W-:Y:S01]  /*5000*/  FMUL R87, R95, R88 ;  /* 0x000000585f577220 */ /* 0x020fe20000400000 */
[----:B------:R-:W-:Y:S03]  /*5010*/  BSSY B1, `(.L_x_88) ;  /* 0x0000006000017945 */ /* 0x000fe60003800000 */
[----:B------:R-:W-:-:S05]  /*5020*/  FFMA R87, R154, R9, R87 ;  /* 0x000000099a577223 */ /* 0x000fca0000000057 */
[----:B------:R0:W-:Y:S01]  /*5030*/  @P5 STG.E desc[UR16][R62.64+0x20], R87 ;  /* 0x000020573e005986 */ /* 0x0001e2000c101910 */
[----:B------:R-:W-:-:S13]  /*5040*/  ISETP.GT.AND P5, PT, R89, 0x80, P1 ;  /* 0x000000805900780c */ /* 0x000fda0000fa4270 */
[----:B0-----:R-:W-:Y:S05]  /*5050*/  @!P5 BRA `(.L_x_89) ;  /* 0x000000000004d947 */ /* 0x001fea0003800000 */
[----:B------:R0:W5:Y:S02]  /*5060*/  LDG.E.LTC128B R95, desc[UR16][R24.64+0x200] ;  /* 0x00020010185f7981 */ /* 0x000164000c1e1920 */
.L_x_89:
[----:B------:R-:W-:Y:S05]  /*5070*/  BSYNC B1 ;  /* 0x0000000000017941 */ /* 0x000fea0003800000 */
.L_x_88:
[----:B-----5:R-:W-:Y:S01]  /*5080*/  FMUL R87, R95, R88 ;  /* 0x000000585f577220 */ /* 0x020fe20000400000 */
[----:B------:R-:W-:Y:S03]  /*5090*/  BSSY B1, `(.L_x_90) ;  /* 0x0000007000017945 */ /* 0x000fe60003800000 */
[----:B------:R-:W-:-:S05]  /*50a0*/  FFMA R87, R152, R9, R87 ;  /* 0x0000000998577223 */ /* 0x000fca0000000057 */
[----:B------:R0:W-:Y:S01]  /*50b0*/  @P5 STG.E desc[UR16][R20.64+0x200], R87 ;  /* 0x0002005714005986 */ /* 0x0001e2000c101910 */
[----:B------:R-:W-:-:S04]  /*50c0*/  LOP3.LUT P5, RZ, R91, 0x2, RZ, 0xc0, !PT ;  /* 0x000000025bff7812 */ /* 0x000fc800078ac0ff */
[----:B------:R-:W-:-:S13]  /*50d0*/  ISETP.GT.AND P5, PT, R89, 0x80, P5 ;  /* 0x000000805900780c */ /* 0x000fda0002fa4270 */
[----:B0-----:R-:W-:Y:S05]  /*50e0*/  @!P5 BRA `(.L_x_91) ;  /* 0x000000000004d947 */ /* 0x001fea0003800000 */
[----:B------:R0:W5:Y:S02]  /*50f0*/  LDG.E.LTC128B R95, desc[UR16][R26.64+0x200] ;  /* 0x000200101a5f7981 */ /* 0x000164000c1e1920 */
.L_x_91:
[----:B------:R-:W-:Y:S05]  /*5100*/  BSYNC B1 ;  /* 0x0000000000017941 */ /* 0x000fea0003800000 */
.L_x_90:
[----:B-----5:R-:W-:Y:S01]  /*5110*/  FMUL R87, R95, R88 ;  /* 0x000000585f577220 */ /* 0x020fe20000400000 */
[----:B------:R-:W-:Y:S01]  /*5120*/  ISETP.GT.AND P1, PT, R89, 0x88, P1 ;  /* 0x000000885900780c */ /* 0x000fe20000f24270 */
[----:B------:R-:W-:Y:S02]  /*5130*/  BSSY B1, `(.L_x_92) ;  /* 0x0000005000017945 */ /* 0x000fe40003800000 */
[----:B------:R-:W-:-:S05]  /*5140*/  FFMA R87, R150, R9, R87 ;  /* 0x0000000996577223 */ /* 0x000fca0000000057 */
[----:B------:R0:W-:Y:S05]  /*5150*/  @P5 STG.E desc[UR16][R22.64+0x200], R87 ;  /* 0x0002005716005986 */ /* 0x0001ea000c101910 */
[----:B------:R-:W-:Y:S05]  /*5160*/  @!P1 BRA `(.L_x_93) ;  /* 0x0000000000049947 */ /* 0x000fea0003800000 */
[----:B------:R0:W5:Y:S02]  /*5170*/  LDG.E.LTC128B R95, desc[UR16][R24.64+0x220] ;  /* 0x00022010185f7981 */ /* 0x000164000c1e1920 */
.L_x_93:
[----:B------:R-:W-:Y:S05]  /*5180*/  BSYNC B1 ;  /* 0x0000000000017941 */ /* 0x000fea0003800000 */
.L_x_92:
[----:B0----5:R-:W-:Y:S01]  /*5190*/  FMUL R25, R95, R88 ;  /* 0x000000585f197220 */ /* 0x021fe20000400000 */
[----:B------:R-:W-:Y:S01]  /*51a0*/  LOP3.LUT P5, RZ, R91, 0x2, RZ, 0xc0, !PT ;  /* 0x000000025bff7812 */ /* 0x000fe200078ac0ff */
[----:B------:R-:W-:Y:S02]  /*51b0*/  BSSY B1, `(.L_x_94) ;  /* 0x0000006000017945 */ /* 0x000fe40003800000 */
[----:B------:R-:W-:-:S05]  /*51c0*/  FFMA R25, R148, R9, R25 ;  /* 0x0000000994197223 */ /* 0x000fca0000000019 */
[----:B------:R0:W-:Y:S01]  /*51d0*/  @P1 STG.E desc[UR16][R20.64+0x220], R25 ;  /* 0x0002201914001986 */ /* 0x0001e2000c101910 */
[----:B------:R-:W-:-:S13]  /*51e0*/  ISETP.GT.AND P1, PT, R89, 0x88, P5 ;  /* 0x000000885900780c */ /* 0x000fda0002f24270 */
[----:B0-----:R-:W-:Y:S05]  /*51f0*/  @!P1 BRA `(.L_x_95) ;  /* 0x0000000000049947 */ /* 0x001fea0003800000 */
[----:B------:R0:W5:Y:S02]  /*5200*/  LDG.E.LTC128B R95, desc[UR16][R26.64+0x220] ;  /* 0x000220101a5f7981 */ /* 0x000164000c1e1920 */
.L_x_95:
[----:B------:R-:W-:Y:S05]  /*5210*/  BSYNC B1 ;  /* 0x0000000000017941 */ /* 0x000fea0003800000 */
.L_x_94:
[----:B-----5:R-:W-:Y:S01]  /*5220*/  FMUL R21, R95, R88 ;  /* 0x000000585f157220 */ /* 0x020fe20000400000 */
[----:B------:R-:W-:Y:S01]  /*5230*/  LOP3.LUT P5, RZ, R91, 0x4, RZ, 0xc0, !PT ;  /* 0x000000045bff7812 */ /* 0x000fe200078ac0ff */
[----:B------:R-:W-:Y:S02]  /*5240*/  BSSY B1, `(.L_x_96) ;  /* 0x0000006000017945 */ /* 0x000fe40003800000 */
[----:B------:R-:W-:-:S05]  /*5250*/  FFMA R21, R146, R9, R21 ;  /* 0x0000000992157223 */ /* 0x000fca0000000015 */
[----:B------:R0:W-:Y:S01]  /*5260*/  @P1 STG.E desc[UR16][R22.64+0x220], R21 ;  /* 0x0002201516001986 */ /* 0x0001e2000c101910 */
[----:B------:R-:W-:-:S13]  /*5270*/  ISETP.GT.AND P1, PT, R89, 0x80, P5 ;  /* 0x000000805900780c */ /* 0x000fda0002f24270 */
[----:B0-----:R-:W-:Y:S05]  /*5280*/  @!P1 BRA `(.L_x_97) ;  /* 0x0000000000049947 */ /* 0x001fea0003800000 */
[----:B------:R0:W5:Y:S02]  /*5290*/  LDG.E.LTC128B R95, desc[UR16][R28.64+0x200] ;  /* 0x000200101c5f7981 */ /* 0x000164000c1e1920 */
.L_x_97:
[----:B------:R-:W-:Y:S05]  /*52a0*/  BSYNC B1 ;  /* 0x0000000000017941 */ /* 0x000fea0003800000 */
.L_x_96:
[----:B-----5:R-:W-:Y:S01]  /*52b0*/  FMUL R21, R95, R88 ;  /* 0x000000585f157220 */ /* 0x020fe20000400000 */
[----:B------:R-:W-:Y:S03]  /*52c0*/  BSSY B1, `(.L_x_98) ;  /* 0x0000006000017945 */ /* 0x000fe60003800000 */
[----:B------:R-:W-:-:S05]  /*52d0*/  FFMA R21, R144, R9, R21 ;  /* 0x0000000990157223 */ /* 0x000fca0000000015 */
[----:B------:R0:W-:Y:S01]  /*52e0*/  @P1 STG.E desc[UR16][R30.64+0x200], R21 ;  /* 0x000200151e001986 */ /* 0x0001e2000c101910 */
[----:B------:R-:W-:-:S13]  /*52f0*/  ISETP.GT.AND P1, PT, R89, 0x80, P4 ;  /* 0x000000805900780c */ /* 0x000fda0002724270 */
[----:B0-----:R-:W-:Y:S05]  /*5300*/  @!P1 BRA `(.L_x_99) ;  /* 0x0000000000049947 */ /* 0x001fea0003800000 */
[----:B------:R0:W5:Y:S02]  /*5310*/  LDG.E.LTC128B R95, desc[UR16][R34.64+0x200] ;  /* 0x00020010225f7981 */ /* 0x000164000c1e1920 */
.L_x_99:
[----:B------:R-:W-:Y:S05]  /*5320*/  BSYNC B1 ;  /* 0x0000000000017941 */ /* 0x000fea0003800000 */
.L_x_98:
[----:B-----5:R-:W-:Y:S01]  /*5330*/  FMUL R21, R95, R88 ;  /* 0x000000585f157220 */ /* 0x020fe20000400000 */
[----:B------:R-:W-:Y:S03]  /*5340*/  BSSY B1, `(.L_x_100) ;  /* 0x0000006000017945 */ /* 0x000fe60003800000 */
[----:B------:R-:W-:-:S05]  /*5350*/  FFMA R21, R142, R9, R21 ;  /* 0x000000098e157223 */ /* 0x000fca0000000015 */
[----:B------:R0:W-:Y:S01]  /*5360*/  @P1 STG.E desc[UR16][R32.64+0x200], R21 ;  /* 0x0002001520001986 */ /* 0x0001e2000c101910 */
[----:B------:R-:W-:-:S13]  /*5370*/  ISETP.GT.AND P1, PT, R89, 0x88, P5 ;  /* 0x000000885900780c */ /* 0x000fda0002f24270 */
[----:B0-----:R-:W-:Y:S05]  /*5380*/  @!P1 BRA `(.L_x_101) ;  /* 0x0000000000049947 */ /* 0x001fea0003800000 */
[----:B------:R0:W5:Y:S02]  /*5390*/  LDG.E.LTC128B R95, desc[UR16][R28.64+0x220] ;  /* 0x000220101c5f7981 */ /* 0x000164000c1e1920 */
.L_x_101:
[----:B------:R-:W-:Y:S05]  /*53a0*/  BSYNC B1 ;  /* 0x0000000000017941 */ /* 0x000fea0003800000 */
.L_x_100:
[----:B-----5:R-:W-:Y:S01]  /*53b0*/  FMUL R21, R95, R88 ;  /* 0x000000585f157220 */ /* 0x020fe20000400000 */
[----:B------:R-:W-:Y:S01]  /*53c0*/  ISETP.GT.AND P4, PT, R89, 0x88, P4 ;  /* 0x000000885900780c */ /* 0x000fe20002784270 */
[----:B------:R-:W-:Y:S02]  /*53d0*/  BSSY B1, `(.L_x_102) ;  /* 0x0000005000017945 */ /* 0x000fe40003800000 */
[----:B------:R-:W-:-:S05]  /*53e0*/  FFMA R21, R140, R9, R21 ;  /* 0x000000098c157223 */ /* 0x000fca0000000015 */
[----:B------:R0:W-:Y:S05]  /*53f0*/  @P1 STG.E desc[UR16][R30.64+0x220], R21 ;  /* 0x000220151e001986 */ /* 0x0001ea000c101910 */
[----:B------:R-:W-:Y:S05]  /*5400*/  @!P4 BRA `(.L_x_103) ;  /* 0x000000000004c947 */ /* 0x000fea0003800000 */
[----:B------:R0:W5:Y:S02]  /*5410*/  LDG.E.LTC128B R95, desc[UR16][R34.64+0x220] ;  /* 0x00022010225f7981 */ /* 0x000164000c1e1920 */
.L_x_103:
[----:B------:R-:W-:Y:S05]  /*5420*/  BSYNC B1 ;  /* 0x0000000000017941 */ /* 0x000fea0003800000 */
.L_x_102:
[----:B0----5:R-:W-:Y:S01]  /*5430*/  FMUL R21, R95, R88 ;  /* 0x000000585f157220 */ /* 0x021fe20000400000 */
[----:B------:R-:W-:Y:S01]  /*5440*/  ISETP.NE.AND P5, PT, R6, RZ, PT ;  /* 0x000000ff0600720c */ /* 0x000fe20003fa5270 */
[----:B------:R-:W-:Y:S02]  /*5450*/  BSSY B1, `(.L_x_104) ;  /* 0x0000006000017945 */ /* 0x000fe40003800000 */
[----:B------:R-:W-:Y:S01]  /*5460*/  FFMA R21, R138, R9, R21 ;  /* 0x000000098a157223 */ /* 0x000fe20000000015 */
[----:B------:R-:W-:-:S04]  /*5470*/  ISETP.GT.AND P1, PT, R89, 0x80, P5 ;  /* 0x000000805900780c */ /* 0x000fc80002f24270 */
[----:B------:R0:W-:Y:S09]  /*5480*/  @P4 STG.E desc[UR16][R32.64+0x220], R21 ;  /* 0x0002201520004986 */ /* 0x0001f2000c101910 */
[----:B------:R-:W-:Y:S05]  /*5490*/  @!P1 BRA `(.L_x_105) ;  /* 0x0000000000049947 */ /* 0x000fea0003800000 */
[----:B------:R0:W5:Y:S02]  /*54a0*/  LDG.E.LTC128B R95, desc[UR16][R42.64+0x200] ;  /* 0x000200102a5f7981 */ /* 0x000164000c1e1920 */
.L_x_105:
[----:B------:R-:W-:Y:S05]  /*54b0*/  BSYNC B1 ;  /* 0x0000000000017941 */ /* 0x000fea0003800000 */
.L_x_104:
[----:B0----5:R-:W-:Y:S01]  /*54c0*/  FMUL R21, R95, R88 ;  /* 0x000000585f157220 */ /* 0x021fe20000400000 */
[----:B------:R-:W-:Y:S01]  /*54d0*/  @P1 IMAD.MOV.U32 R20, RZ, RZ, R38 ;  /* 0x000000ffff141224 */ /* 0x000fe200078e0026 */
[----:B------:R-:W-:Y:S01]  /*54e0*/  ISETP.NE.AND P4, PT, R101, RZ, PT ;  /* 0x000000ff6500720c */ /* 0x000fe20003f85270 */
[----:B------:R-:W-:Y:S01]  /*54f0*/  BSSY B1, `(.L_x_106) ;  /* 0x0000007000017945 */ /* 0x000fe20003800000 */
[----:B------:R-:W-:Y:S01]  /*5500*/  FFMA R23, R136, R9, R21 ;  /* 0x0000000988177223 */ /* 0x000fe20000000015 */
[----:B------:R-:W-:-:S05]  /*5510*/  @P1 IMAD.MOV.U32 R21, RZ, RZ, R39 ;  /* 0x000000ffff151224 */ /* 0x000fca00078e0027 */
[----:B------:R0:W-:Y:S01]  /*5520*/  @P1 STG.E desc[UR16][R20.64+0x200], R23 ;  /* 0x0002001714001986 */ /* 0x0001e2000c101910 */
[----:B------:R-:W-:-:S13]  /*5530*/  ISETP.GT.AND P1, PT, R89, 0x80, P4 ;  /* 0x000000805900780c */ /* 0x000fda0002724270 */
[----:B0-----:R-:W-:Y:S05]  /*5540*/  @!P1 BRA `(.L_x_107) ;  /* 0x0000000000049947 */ /* 0x001fea0003800000 */
[----:B------:R0:W5:Y:S02]  /*5550*/  LDG.E.LTC128B R95, desc[UR16][R44.64+0x200] ;  /* 0x000200102c5f7981 */ /* 0x000164000c1e1920 */
.L_x_107:
[----:B------:R-:W-:Y:S05]  /*5560*/  BSYNC B1 ;  /* 0x0000000000017941 */ /* 0x000fea0003800000 */
.L_x_106:
[----:B-----5:R-:W-:Y:S01]  /*5570*/  FMUL R21, R95, R88 ;  /* 0x000000585f157220 */ /* 0x020fe20000400000 */
[----:B------:R-:W-:Y:S01]  /*5580*/  @P1 IMAD.MOV.U32 R20, RZ, RZ, R36 ;  /* 0x000000ffff141224 */ /* 0x000fe200078e0024 */
[----:B------:R-:W-:Y:S02]  /*5590*/  BSSY B1, `(.L_x_108) ;  /* 0x0000007000017945 */ /* 0x000fe40003800000 */
[----:B------:R-:W-:Y:S01]  /*55a0*/  FFMA R23, R134, R9, R21 ;  /* 0x0000000986177223 */ /* 0x000fe20000000015 */
[----:B------:R-:W-:-:S05]  /*55b0*/  @P1 MOV R21, R37 ;  /* 0x0000002500151202 */ /* 0x000fca0000000f00 */
[----:B------:R0:W-:Y:S01]  /*55c0*/  @P1 STG.E desc[UR16][R20.64+0x200], R23 ;  /* 0x0002001714001986 */ /* 0x0001e2000c101910 */
[----:B------:R-:W-:-:S13]  /*55d0*/  ISETP.GT.AND P1, PT, R89, 0x88, P5 ;  /* 0x000000885900780c */ /* 0x000fda0002f24270 */
[----:B0-----:R-:W-:Y:S05]  /*55e0*/  @!P1 BRA `(.L_x_109) ;  /* 0x0000000000049947 */ /* 0x001fea0003800000 */
[----:B------:R0:W5:Y:S02]  /*55f0*/  LDG.E.LTC128B R95, desc[UR16][R42.64+0x220] ;  /* 0x000220102a5f7981 */ /* 0x000164000c1e1920 */
.L_x_109:
[----:B------:R-:W-:Y:S05]  /*5600*/  BSYNC B1 ;  /* 0x0000000000017941 */ /* 0x000fea0003800000 */
.L_x_108:
[----:B-----5:R-:W-:Y:S01]  /*5610*/  FMUL R21, R95, R88 ;  /* 0x000000585f157220 */ /* 0x020fe20000400000 */
[----:B------:R-:W-:Y:S03]  /*5620*/  BSSY B1, `(.L_x_110) ;  /* 0x0000006000017945 */ /* 0x000fe60003800000 */
[----:B------:R-:W-:-:S05]  /*5630*/  FFMA R21, R132, R9, R21 ;  /* 0x0000000984157223 */ /* 0x000fca0000000015 */
[----:B------:R0:W-:Y:S01]  /*5640*/  @P1 STG.E desc[UR16][R38.64+0x220], R21 ;  /* 0x0002201526001986 */ /* 0x0001e2000c101910 */
[----:B------:R-:W-:-:S13]  /*5650*/  ISETP.GT.AND P1, PT, R89, 0x88, P4 ;  /* 0x000000885900780c */ /* 0x000fda0002724270 */
[----:B0-----:R-:W-:Y:S05]  /*5660*/  @!P1 BRA `(.L_x_111) ;  /* 0x0000000000049947 */ /* 0x001fea0003800000 */
[----:B------:R0:W5:Y:S02]  /*5670*/  LDG.E.LTC128B R95, desc[UR16][R44.64+0x220] ;  /* 0x000220102c5f7981 */ /* 0x000164000c1e1920 */
.L_x_111:
[----:B------:R-:W-:Y:S05]  /*5680*/  BSYNC B1 ;  /* 0x0000000000017941 */ /* 0x000fea0003800000 */
.L_x_110:
[----:B-----5:R-:W-:Y:S01]  /*5690*/  FMUL R21, R95, R88 ;  /* 0x000000585f157220 */ /* 0x020fe20000400000 */
[----:B------:R-:W-:Y:S01]  /*56a0*/  ISETP.NE.AND P5, PT, R103, RZ, PT ;  /* 0x000000ff6700720c */ /* 0x000fe20003fa5270 */
[----:B------:R-:W-:Y:S02]  /*56b0*/  BSSY B1, `(.L_x_112) ;  /* 0x0000006000017945 */ /* 0x000fe40003800000 */
[----:B------:R-:W-:-:S05]  /*56c0*/  FFMA R21, R130, R9, R21 ;  /* 0x0000000982157223 */ /* 0x000fca0000000015 */
[----:B------:R0:W-:Y:S01]  /*56d0*/  @P1 STG.E desc[UR16][R36.64+0x220], R21 ;  /* 0x0002201524001986 */ /* 0x0001e2000c101910 */
[----:B------:R-:W-:-:S13]  /*56e0*/  ISETP.GT.AND P1, PT, R89, 0x80, P5 ;  /* 0x000000805900780c */ /* 0x000fda0002f24270 */
[----:B0-----:R-:W-:Y:S05]  /*56f0*/  @!P1 BRA `(.L_x_113) ;  /* 0x0000000000049947 */ /* 0x001fea0003800000 */
[----:B------:R0:W5:Y:S02]  /*5700*/  LDG.E.LTC128B R95, desc[UR16][R50.64+0x200] ;  /* 0x00020010325f7981 */ /* 0x000164000c1e1920 */
.L_x_113:
[----:B------:R-:W-:Y:S05]  /*5710*/  BSYNC B1 ;  /* 0x0000000000017941 */ /* 0x000fea0003800000 */
.L_x_112:
        /* <DEDUP_REMOVED lines=8> */
.L_x_115:
[----:B------:R-:W-:Y:S05]  /*57a0*/  BSYNC B1 ;  /* 0x0000000000017941 */ /* 0x000fea0003800000 */
.L_x_114:
[----:B-----5:R-:W-:Y:S01]  /*57b0*/  FMUL R21, R95, R88 ;  /* 0x000000585f157220 */ /* 0x020fe20000400000 */
[----:B------:R-:W-:Y:S03]  /*57c0*/  BSSY B1, `(.L_x_116) ;  /* 0x0000006000017945 */ /* 0x000fe60003800000 */
[----:B------:R-:W-:-:S05]  /*57d0*/  FFMA R21, R126, R9, R21 ;  /* 0x000000097e157223 */ /* 0x000fca0000000015 */
[----:B------:R0:W-:Y:S01]  /*57e0*/  @P1 STG.E desc[UR16][R46.64+0x200], R21 ;  /* 0x000200152e001986 */ /* 0x0001e2000c101910 */
[----:B------:R-:W-:-:S13]  /*57f0*/  ISETP.GT.AND P1, PT, R89, 0x88, P5 ;  /* 0x000000885900780c */ /* 0x000fda0002f24270 */
[----:B0-----:R-:W-:Y:S05]  /*5800*/  @!P1 BRA `(.L_x_117) ;  /* 0x0000000000049947 */ /* 0x001fea0003800000 */
[----:B------:R0:W5:Y:S02]  /*5810*/  LDG.E.LTC128B R95, desc[UR16][R50.64+0x220] ;  /* 0x00022010325f7981 */ /* 0x000164000c1e1920 */
.L_x_117:
[----:B------:R-:W-:Y:S05]  /*5820*/  BSYNC B1 ;  /* 0x0000000000017941 */ /* 0x000fea0003800000 */
.L_x_116:
[----:B-----5:R-:W-:Y:S01]  /*5830*/  FMUL R21, R95, R88 ;  /* 0x000000585f157220 */ /* 0x020fe20000400000 */
[----:B------:R-:W-:Y:S03]  /*5840*/  BSSY B1, `(.L_x_118) ;  /* 0x0000006000017945 */ /* 0x000fe60003800000 */
[----:B------:R-:W-:-:S05]  /*5850*/  FFMA R21, R124, R9, R21 ;  /* 0x000000097c157223 */ /* 0x000fca0000000015 */
[----:B------:R0:W-:Y:S01]  /*5860*/  @P1 STG.E desc[UR16][R48.64+0x220], R21 ;  /* 0x0002201530001986 */ /* 0x0001e2000c101910 */
[----:B------:R-:W-:-:S13]  /*5870*/  ISETP.GT.AND P1, PT, R89, 0x88, P4 ;  /* 0x000000885900780c */ /* 0x000fda0002724270 */
[----:B0-----:R-:W-:Y:S05]  /*5880*/  @!P1 BRA `(.L_x_119) ;  /* 0x0000000000049947 */ /* 0x001fea0003800000 */
[----:B------:R0:W5:Y:S02]  /*5890*/  LDG.E.LTC128B R95, desc[UR16][R52.64+0x220] ;  /* 0x00022010345f7981 */ /* 0x000164000c1e1920 */
.L_x_119:
[----:B------:R-:W-:Y:S05]  /*58a0*/  BSYNC B1 ;  /* 0x0000000000017941 */ /* 0x000fea0003800000 */
.L_x_118:
        /* <DEDUP_REMOVED lines=8> */
.L_x_121:
[----:B------:R-:W-:Y:S05]  /*5930*/  BSYNC B1 ;  /* 0x0000000000017941 */ /* 0x000fea0003800000 */
.L_x_120:
        /* <DEDUP_REMOVED lines=8> */
.L_x_123:
[----:B------:R-:W-:Y:S05]  /*59c0*/  BSYNC B1 ;  /* 0x0000000000017941 */ /* 0x000fea0003800000 */
.L_x_122:
[----:B-----5:R-:W-:Y:S01]  /*59d0*/  FMUL R21, R95, R88 ;  /* 0x000000585f157220 */ /* 0x020fe20000400000 */
[----:B------:R-:W-:Y:S03]  /*59e0*/  BSSY B1, `(.L_x_124) ;  /* 0x0000006000017945 */ /* 0x000fe60003800000 */
[----:B------:R-:W-:-:S05]  /*59f0*/  FFMA R21, R118, R9, R21 ;  /* 0x0000000976157223 */ /* 0x000fca0000000015 */
[----:B------:R0:W-:Y:S01]  /*5a00*/  @P1 STG.E desc[UR16][R54.64+0x200], R21 ;  /* 0x0002001536001986 */ /* 0x0001e2000c101910 */
[----:B------:R-:W-:-:S13]  /*5a10*/  ISETP.GT.AND P1, PT, R89, 0x88, P5 ;  /* 0x000000885900780c */ /* 0x000fda0002f24270 */
[----:B0-----:R-:W-:Y:S05]  /*5a20*/  @!P1 BRA `(.L_x_125) ;  /* 0x0000000000049947 */ /* 0x001fea0003800000 */
[----:B------:R0:W5:Y:S02]  /*5a30*/  LDG.E.LTC128B R95, desc[UR16][R18.64+0x220] ;  /* 0x00022010125f7981 */ /* 0x000164000c1e1920 */
.L_x_125:
[----:B------:R-:W-:Y:S05]  /*5a40*/  BSYNC B1 ;  /* 0x0000000000017941 */ /* 0x000fea0003800000 */
.L_x_124:
[----:B0----5:R-:W-:Y:S01]  /*5a50*/  FMUL R19, R95, R88 ;  /* 0x000000585f137220 */ /* 0x021fe20000400000 */
[----:B------:R-:W-:Y:S03]  /*5a60*/  BSSY B1, `(.L_x_126) ;  /* 0x0000006000017945 */ /* 0x000fe60003800000 */
[----:B------:R-:W-:-:S05]  /*5a70*/  FFMA R19, R116, R9, R19 ;  /* 0x0000000974137223 */ /* 0x000fca0000000013 */
[----:B------:R0:W-:Y:S01]  /*5a80*/  @P1 STG.E desc[UR16][R56.64+0x220], R19 ;  /* 0x0002201338001986 */ /* 0x0001e2000c101910 */
[----:B------:R-:W-:-:S13]  /*5a90*/  ISETP.GT.AND P1, PT, R89, 0x88, P4 ;  /* 0x000000885900780c */ /* 0x000fda0002724270 */
[----:B0-----:R-:W-:Y:S05]  /*5aa0*/  @!P1 BRA `(.L_x_127) ;  /* 0x0000000000049947 */ /* 0x001fea0003800000 */
[----:B------:R0:W5:Y:S02]  /*5ab0*/  LDG.E.LTC128B R95, desc[UR16][R16.64+0x220] ;  /* 0x00022010105f7981 */ /* 0x000164000c1e1920 */
.L_x_127:
[----:B------:R-:W-:Y:S05]  /*5ac0*/  BSYNC B1 ;  /* 0x0000000000017941 */ /* 0x000fea0003800000 */
.L_x_126:
[----:B0----5:R-:W-:Y:S01]  /*5ad0*/  FMUL R17, R95, R88 ;  /* 0x000000585f117220 */ /* 0x021fe20000400000 */
[----:B------:R-:W-:Y:S01]  /*5ae0*/  ISETP.NE.AND P5, PT, R113, RZ, PT ;  /* 0x000000ff7100720c */ /* 0x000fe20003fa5270 */
[----:B------:R-:W-:Y:S02]  /*5af0*/  BSSY B1, `(.L_x_128) ;  /* 0x0000006000017945 */ /* 0x000fe40003800000 */
[----:B------:R-:W-:-:S05]  /*5b00*/  FFMA R17, R114, R9, R17 ;  /* 0x0000000972117223 */ /* 0x000fca0000000011 */
[----:B------:R0:W-:Y:S01]  /*5b10*/  @P1 STG.E desc[UR16][R76.64+0x220], R17 ;  /* 0x000220114c001986 */ /* 0x0001e2000c101910 */
[----:B------:R-:W-:-:S13]  /*5b20*/  ISETP.GT.AND P1, PT, R89, 0x80, P5 ;  /* 0x000000805900780c */ /* 0x000fda0002f24270 */
[----:B0-----:R-:W-:Y:S05]  /*5b30*/  @!P1 BRA `(.L_x_129) ;  /* 0x0000000000049947 */ /* 0x001fea0003800000 */
[----:B------:R0:W5:Y:S02]  /*5b40*/  LDG.E.LTC128B R95, desc[UR16][R66.64+0x200] ;  /* 0x00020010425f7981 */ /* 0x000164000c1e1920 */
.L_x_129:
[----:B------:R-:W-:Y:S05]  /*5b50*/  BSYNC B1 ;  /* 0x0000000000017941 */ /* 0x000fea0003800000 */
.L_x_128:
        /* <DEDUP_REMOVED lines=8> */
.L_x_131:
[----:B------:R-:W-:Y:S05]  /*5be0*/  BSYNC B1 ;  /* 0x0000000000017941 */ /* 0x000fea0003800000 */
.L_x_130:
[----:B-----5:R-:W-:Y:S01]  /*5bf0*/  FMUL R17, R95, R88 ;  /* 0x000000585f117220 */ /* 0x020fe20000400000 */
[----:B------:R-:W-:Y:S03]  /*5c00*/  BSSY B1, `(.L_x_132) ;  /* 0x0000006000017945 */ /* 0x000fe60003800000 */
[----:B------:R-:W-:-:S05]  /*5c10*/  FFMA R17, R110, R9, R17 ;  /* 0x000000096e117223 */ /* 0x000fca0000000011 */
[----:B------:R0:W-:Y:S01]  /*5c20*/  @P1 STG.E desc[UR16][R14.64+0x200], R17 ;  /* 0x000200110e001986 */ /* 0x0001e2000c101910 */
[----:B------:R-:W-:-:S13]  /*5c30*/  ISETP.GT.AND P1, PT, R89, 0x88, P5 ;  /* 0x000000885900780c */ /* 0x000fda0002f24270 */
[----:B0-----:R-:W-:Y:S05]  /*5c40*/  @!P1 BRA `(.L_x_133) ;  /* 0x0000000000049947 */ /* 0x001fea0003800000 */
[----:B------:R0:W5:Y:S02]  /*5c50*/  LDG.E.LTC128B R95, desc[UR16][R66.64+0x220] ;  /* 0x00022010425f7981 */ /* 0x000164000c1e1920 */
.L_x_133:
[----:B------:R-:W-:Y:S05]  /*5c60*/  BSYNC B1 ;  /* 0x0000000000017941 */ /* 0x000fea0003800000 */
.L_x_132:
[----:B-----5:R-:W-:Y:S01]  /*5c70*/  FMUL R15, R95, R88 ;  /* 0x000000585f0f7220 */ /* 0x020fe20000400000 */
[----:B------:R-:W-:Y:S03]  /*5c80*/  BSSY B1, `(.L_x_134) ;  /* 0x0000006000017945 */ /* 0x000fe60003800000 */
[----:B------:R-:W-:-:S05]  /*5c90*/  FFMA R15, R108, R9, R15 ;  /* 0x000000096c0f7223 */ /* 0x000fca000000000f */
[----:B------:R0:W-:Y:S01]  /*5ca0*/  @P1 STG.E desc[UR16][R12.64+0x220], R15 ;  /* 0x0002200f0c001986 */ /* 0x0001e2000c101910 */
[----:B------:R-:W-:-:S13]  /*5cb0*/  ISETP.GT.AND P1, PT, R89, 0x88, P4 ;  /* 0x000000885900780c */ /* 0x000fda0002724270 */
[----:B0-----:R-:W-:Y:S05]  /*5cc0*/  @!P1 BRA `(.L_x_135) ;  /* 0x0000000000049947 */ /* 0x001fea0003800000 */
[----:B------:R0:W5:Y:S02]  /*5cd0*/  LDG.E.LTC128B R95, desc[UR16][R68.64+0x220] ;  /* 0x00022010445f7981 */ /* 0x000164000c1e1920 */
.L_x_135:
[----:B------:R-:W-:Y:S05]  /*5ce0*/  BSYNC B1 ;  /* 0x0000000000017941 */ /* 0x000fea0003800000 */
.L_x_134:
        /* <DEDUP_REMOVED lines=8> */
.L_x_137:
[----:B------:R-:W-:Y:S05]  /*5d70*/  BSYNC B1 ;  /* 0x0000000000017941 */ /* 0x000fea0003800000 */
.L_x_136:
[----:B-----5:R-:W-:Y:S01]  /*5d80*/  FMUL R13, R95, R88 ;  /* 0x000000585f0d7220 */ /* 0x020fe20000400000 */
[----:B------:R-:W-:Y:S03]  /*5d90*/  BSSY B1, `(.L_x_138) ;  /* 0x0000006000017945 */ /* 0x000fe60003800000 */
[----:B------:R-:W-:-:S05]  /*5da0*/  FFMA R13, R104, R9, R13 ;  /* 0x00000009680d7223 */ /* 0x000fca000000000d */
[----:B------:R0:W-:Y:S01]  /*5db0*/  @P1 STG.E desc[UR16][R170.64+0x200], R13 ;  /* 0x0002000daa001986 */ /* 0x0001e2000c101910 */
[----:B------:R-:W-:-:S13]  /*5dc0*/  ISETP.GT.AND P1, PT, R89, 0x80, P6 ;  /* 0x000000805900780c */ /* 0x000fda0003724270 */
[----:B0-----:R-:W-:Y:S05]  /*5dd0*/  @!P1 BRA `(.L_x_139) ;  /* 0x0000000000049947 */ /* 0x001fea0003800000 */
[----:B------:R0:W5:Y:S02]  /*5de0*/  LDG.E.LTC128B R95, desc[UR16][R80.64+0x200] ;  /* 0x00020010505f7981 */ /* 0x000164000c1e1920 */
.L_x_139:
[----:B------:R-:W-:Y:S05]  /*5df0*/  BSYNC B1 ;  /* 0x0000000000017941 */ /* 0x000fea0003800000 */
.L_x_138:
[----:B-----5:R-:W-:Y:S01]  /*5e00*/  FMUL R13, R95, R88 ;  /* 0x000000585f0d7220 */ /* 0x020fe20000400000 */
[----:B------:R-:W-:Y:S01]  /*5e10*/  ISETP.GT.AND P4, PT, R89, 0x88, P4 ;  /* 0x000000885900780c */ /* 0x000fe20002784270 */
[----:B------:R-:W-:Y:S02]  /*5e20*/  BSSY B1, `(.L_x_140) ;  /* 0x0000005000017945 */ /* 0x000fe40003800000 */
[----:B------:R-:W-:-:S05]  /*5e30*/  FFMA R13, R102, R9, R13 ;  /* 0x00000009660d7223 */ /* 0x000fca000000000d */
[----:B------:R0:W-:Y:S05]  /*5e40*/  @P1 STG.E desc[UR16][R70.64+0x200], R13 ;  /* 0x0002000d46001986 */ /* 0x0001ea000c101910 */
[----:B------:R-:W-:Y:S05]  /*5e50*/  @!P4 BRA `(.L_x_141) ;  /* 0x000000000004c947 */ /* 0x000fea0003800000 */
[----:B------:R0:W5:Y:S02]  /*5e60*/  LDG.E.LTC128B R95, desc[UR16][R78.64+0x220] ;  /* 0x000220104e5f7981 */ /* 0x000164000c1e1920 */
.L_x_141:
[----:B------:R-:W-:Y:S05]  /*5e70*/  BSYNC B1 ;  /* 0x0000000000017941 */ /* 0x000fea0003800000 */
.L_x_140:
[----:B0----5:R-:W-:Y:S01]  /*5e80*/  FMUL R13, R95, R88 ;  /* 0x000000585f0d7220 */ /* 0x021fe20000400000 */
[----:B------:R-:W-:Y:S01]  /*5e90*/  ISETP.GT.AND P1, PT, R89, 0x88, P6 ;  /* 0x000000885900780c */ /* 0x000fe20003724270 */
[----:B------:R-:W-:Y:S02]  /*5ea0*/  BSSY B1, `(.L_x_142) ;  /* 0x0000005000017945 */ /* 0x000fe40003800000 */
[----:B------:R-:W-:-:S05]  /*5eb0*/  FFMA R13, R100, R9, R13 ;  /* 0x00000009640d7223 */ /* 0x000fca000000000d */
[----:B------:R0:W-:Y:S05]  /*5ec0*/  @P4 STG.E desc[UR16][R72.64+0x220], R13 ;  /* 0x0002200d48004986 */ /* 0x0001ea000c101910 */
[----:B------:R-:W-:Y:S05]  /*5ed0*/  @!P1 BRA `(.L_x_143) ;  /* 0x0000000000049947 */ /* 0x000fea0003800000 */
[----:B------:R0:W5:Y:S02]  /*5ee0*/  LDG.E.LTC128B R95, desc[UR16][R80.64+0x220] ;  /* 0x00022010505f7981 */ /* 0x000164000c1e1920 */
.L_x_143:
[----:B------:R-:W-:Y:S05]  /*5ef0*/  BSYNC B1 ;  /* 0x0000000000017941 */ /* 0x000fea0003800000 */
.L_x_142:
[----:B0----5:R-:W-:Y:S01]  /*5f00*/  FMUL R13, R95, R88 ;  /* 0x000000585f0d7220 */ /* 0x021fe20000400000 */
[----:B------:R-:W-:Y:S01]  /*5f10*/  ISETP.GT.AND P4, PT, R89, 0x80, P3 ;  /* 0x000000805900780c */ /* 0x000fe20001f84270 */
[----:B------:R-:W-:Y:S02]  /*5f20*/  BSSY B1, `(.L_x_144) ;  /* 0x0000005000017945 */ /* 0x000fe40003800000 */
[----:B------:R-:W-:-:S05]  /*5f30*/  FFMA R13, R98, R9, R13 ;  /* 0x00000009620d7223 */ /* 0x000fca000000000d */
[----:B------:R0:W-:Y:S05]  /*5f40*/  @P1 STG.E desc[UR16][R164.64+0x220], R13 ;  /* 0x0002200da4001986 */ /* 0x0001ea000c101910 */
[----:B------:R-:W-:Y:S05]  /*5f50*/  @!P4 BRA `(.L_x_145) ;  /* 0x000000000004c947 */ /* 0x000fea0003800000 */
[----:B------:R0:W5:Y:S02]  /*5f60*/  LDG.E.LTC128B R95, desc[UR16][R10.64+0x200] ;  /* 0x000200100a5f7981 */ /* 0x000164000c1e1920 */
.L_x_145:
[----:B------:R-:W-:Y:S05]  /*5f70*/  BSYNC B1 ;  /* 0x0000000000017941 */ /* 0x000fea0003800000 */
.L_x_144:
[----:B0----5:R-:W-:Y:S01]  /*5f80*/  FMUL R13, R95, R88 ;  /* 0x000000585f0d7220 */ /* 0x021fe20000400000 */
[----:B------:R-:W-:Y:S01]  /*5f90*/  ISETP.GT.AND P1, PT, R89, 0x80, P2 ;  /* 0x000000805900780c */ /* 0x000fe20001724270 */
[----:B------:R-:W-:Y:S02]  /*5fa0*/  BSSY B1, `(.L_x_146) ;  /* 0x0000005000017945 */ /* 0x000fe40003800000 */
[----:B------:R-:W-:-:S05]  /*5fb0*/  FFMA R13, R96, R9, R13 ;  /* 0x00000009600d7223 */ /* 0x000fca000000000d */
[----:B------:R0:W-:Y:S05]  /*5fc0*/  @P4 STG.E desc[UR16][R162.64+0x200], R13 ;  /* 0x0002000da2004986 */ /* 0x0001ea000c101910 */
[----:B------:R-:W-:Y:S05]  /*5fd0*/  @!P1 BRA `(.L_x_147) ;  /* 0x0000000000049947 */ /* 0x000fea0003800000 */
[----:B------:R0:W5:Y:S02]  /*5fe0*/  LDG.E.LTC128B R95, desc[UR16][R58.64+0x200] ;  /* 0x000200103a5f7981 */ /* 0x000164000c1e1920 */
.L_x_147:
[----:B------:R-:W-:Y:S05]  /*5ff0*/  BSYNC B1 ;  /* 0x0000000000017941 */ /* 0x000fea0003800000 */
.L_x_146:
[----:B0----5:R-:W-:Y:S01]  /*6000*/  FMUL R13, R95, R88 ;  /* 0x000000585f0d7220 */ /* 0x021fe20000400000 */
[----:B------:R-:W-:Y:S01]  /*6010*/  ISETP.GT.AND P3, PT, R89, 0x88, P3 ;  /* 0x000000885900780c */ /* 0x000fe20001f64270 */
[----:B------:R-:W-:Y:S02]  /*6020*/  BSSY B1, `(.L_x_148) ;  /* 0x0000005000017945 */ /* 0x000fe40003800000 */
[----:B------:R-:W-:-:S05]  /*6030*/  FFMA R13, R94, R9, R13 ;  /* 0x000000095e0d7223 */ /* 0x000fca000000000d */
[----:B------:R0:W-:Y:S05]  /*6040*/  @P1 STG.E desc[UR16][R60.64+0x200], R13 ;  /* 0x0002000d3c001986 */ /* 0x0001ea000c101910 */
[----:B------:R-:W-:Y:S05]  /*6050*/  @!P3 BRA `(.L_x_149) ;  /* 0x000000000004b947 */ /* 0x000fea0003800000 */
[----:B------:R0:W5:Y:S02]  /*6060*/  LDG.E.LTC128B R95, desc[UR16][R10.64+0x220] ;  /* 0x000220100a5f7981 */ /* 0x000164000c1e1920 */
.L_x_149:
[----:B------:R-:W-:Y:S05]  /*6070*/  BSYNC B1 ;  /* 0x0000000000017941 */ /* 0x000fea0003800000 */
.L_x_148:
[----:B0----5:R-:W-:Y:S01]  /*6080*/  FMUL R11, R95, R88 ;  /* 0x000000585f0b7220 */ /* 0x021fe20000400000 */
[----:B------:R-:W-:Y:S01]  /*6090*/  ISETP.GT.AND P2, PT, R89, 0x88, P2 ;  /* 0x000000885900780c */ /* 0x000fe20001744270 */
[----:B------:R-:W-:Y:S02]  /*60a0*/  BSSY B1, `(.L_x_150) ;  /* 0x0000005000017945 */ /* 0x000fe40003800000 */
[----:B------:R-:W-:-:S05]  /*60b0*/  FFMA R11, R92, R9, R11 ;  /* 0x000000095c0b7223 */ /* 0x000fca000000000b */
[----:B------:R0:W-:Y:S05]  /*60c0*/  @P3 STG.E desc[UR16][R158.64+0x220], R11 ;  /* 0x0002200b9e003986 */ /* 0x0001ea000c101910 */
[----:B------:R-:W-:Y:S05]  /*60d0*/  @!P2 BRA `(.L_x_151) ;  /* 0x000000000004a947 */ /* 0x000fea0003800000 */
[----:B------:R0:W5:Y:S02]  /*60e0*/  LDG.E.LTC128B R95, desc[UR16][R58.64+0x220] ;  /* 0x000220103a5f7981 */ /* 0x000164000c1e1920 */
.L_x_151:
[----:B------:R-:W-:Y:S05]  /*60f0*/  BSYNC B1 ;  /* 0x0000000000017941 */ /* 0x000fea0003800000 */
.L_x_150:
[----:B-----5:R-:W-:-:S04]  /*6100*/  FMUL R95, R95, R88 ;  /* 0x000000585f5f7220 */ /* 0x020fc80000400000 */
[----:B------:R-:W-:Y:S01]  /*6110*/  FFMA R95, R90, R9, R95 ;  /* 0x000000095a5f7223 */ /* 0x000fe2000000005f */
[----:B------:R-:W-:Y:S06]  /*6120*/  @!P2 BRA `(.L_x_152) ;  /* 0x00000010009ca947 */ /* 0x000fec0003800000 */
[----:B------:R0:W-:Y:S01]  /*6130*/  STG.E desc[UR16][R62.64+0x220], R95 ;  /* 0x0002205f3e007986 */ /* 0x0001e2000c101910 */
[----:B------:R-:W-:Y:S05]  /*6140*/  BRA `(.L_x_152) ;  /* 0x0000001000947947 */ /* 0x000fea0003800000 */
.L_x_29:
[----:B------:R-:W-:Y:S01]  /*6150*/  ULDC.64 UR6, c[0x0][0x6c0] ;  /* 0x0001b00000067ab9 */ /* 0x000fe20000000a00 */
[----:B------:R-:W-:Y:S01]  /*6160*/  P2R R62, PR, RZ, 0x1 ;  /* 0x00000001ff3e7803 */ /* 0x000fe20000000000 */
[-C--:B------:R-:W-:Y:S01]  /*6170*/  FMUL R95, R95, R9.reuse ;  /* 0x000000095f5f7220 */ /* 0x080fe20000400000 */
[C---:B------:R-:W-:Y:S01]  /*6180*/  LEA R10, P2, R22.reuse, UR6, 0x2 ;  /* 0x00000006160a7c11 */ /* 0x040fe2000f8410ff */
[-C--:B------:R-:W-:Y:S01]  /*6190*/  FMUL R97, R97, R9.reuse ;  /* 0x0000000961617220 */ /* 0x080fe20000400000 */
[----:B------:R-:W-:Y:S01]  /*61a0*/  ISETP.GT.AND P0, PT, R105, 0x1, PT ;  /* 0x000000016900780c */ /* 0x000fe20003f04270 */
[-C--:B------:R-:W-:Y:S01]  /*61b0*/  FMUL R15, R17, R9.reuse ;  /* 0x00000009110f7220 */ /* 0x080fe20000400000 */
[----:B------:R-:W-:Y:S01]  /*61c0*/  LEA.HI.X R11, R22, UR7, R21, 0x2, P2 ;  /* 0x00000007160b7c11 */ /* 0x000fe200090f1415 */
[----:B------:R-:W-:Y:S01]  /*61d0*/  FMUL R19, R18, R9 ;  /* 0x0000000912137220 */ /* 0x000fe20000400000 */
[C---:B------:R-:W-:Y:S01]  /*61e0*/  ISETP.GT.AND P2, PT, R89.reuse, RZ, P0 ;  /* 0x000000ff5900720c */ /* 0x040fe20000744270 */
[C---:B------:R-:W-:Y:S01]  /*61f0*/  IMAD.SHL.U32 R71, R32.reuse, 0x20, RZ ;  /* 0x0000002020477824 */ /* 0x040fe200078e00ff */
[C---:B------:R-:W-:Y:S01]  /*6200*/  LEA R12, P4, R32.reuse, R10, 0x2 ;  /* 0x0000000a200c7211 */ /* 0x040fe200078810ff */
[----:B------:R-:W-:Y:S01]  /*6210*/  @P3 STG.E desc[UR16][R10.64], R95 ;  /* 0x0000005f0a003986 */ /* 0x000fe2000c101910 */
[----:B------:R-:W-:Y:S01]  /*6220*/  ISETP.GT.AND P3, PT, R89, 0x8, P1 ;  /* 0x000000085900780c */ /* 0x000fe20000f64270 */
[----:B------:R-:W-:Y:S01]  /*6230*/  IMAD R21, R33, 0x1c, RZ ;  /* 0x0000001c21157824 */ /* 0x000fe200078e02ff */
[--C-:B------:R-:W-:Y:S01]  /*6240*/  LEA.HI.X R13, R32, R11, R33.reuse, 0x2, P4 ;  /* 0x0000000b200d7211 */ /* 0x100fe200020f1421 */
[-C--:B------:R-:W-:Y:S01]  /*6250*/  FMUL R23, R210, R9.reuse ;  /* 0x00000009d2177220 */ /* 0x080fe20000400000 */
[----:B------:R-:W-:Y:S01]  /*6260*/  SHF.L.U64.HI R69, R32, 0x5, R33 ;  /* 0x0000000520457819 */ /* 0x000fe20000010221 */
[----:B------:R-:W-:Y:S01]  /*6270*/  FMUL R27, R206, R9 ;  /* 0x00000009ce1b7220 */ /* 0x000fe20000400000 */
[C---:B------:R-:W-:Y:S01]  /*6280*/  ISETP.GT.AND P6, PT, R105.reuse, 0x8, PT ;  /* 0x000000086900780c */ /* 0x040fe20003fc4270 */
[----:B------:R-:W-:Y:S01]  /*6290*/  IMAD.WIDE.U32 R16, R32, 0x1c, R12 ;  /* 0x0000001c20107825 */ /* 0x000fe200078e000c */
[----:B------:R-:W-:Y:S01]  /*62a0*/  ISETP.GT.AND P5, PT, R105, 0x9, PT ;  /* 0x000000096900780c */ /* 0x000fe20003fa4270 */
[----:B------:R-:W-:Y:S01]  /*62b0*/  @P2 STG.E desc[UR16][R12.64], R97 ;  /* 0x000000610c002986 */ /* 0x000fe2000c101910 */
[----:B------:R-:W-:Y:S01]  /*62c0*/  ISETP.GT.AND P2, PT, R89, 0x8, P0 ;  /* 0x000000085900780c */ /* 0x000fe20000744270 */
[----:B------:R-:W-:-:S02]  /*62d0*/  IMAD.IADD R17, R21, 0x1, R17 ;  /* 0x0000000115117824 */ /* 0x000fc400078e0211 */
[-C--:B------:R-:W-:Y:S01]  /*62e0*/  FMUL R33, R204, R9.reuse ;  /* 0x00000009cc217220 */ /* 0x080fe20000400000 */
[----:B------:R0:W-:Y:S01]  /*62f0*/  @P3 STG.E desc[UR16][R10.64+0x20], R15 ;  /* 0x0000200f0a003986 */ /* 0x0001e2000c101910 */
[----:B------:R-:W-:Y:S01]  /*6300*/  ISETP.GT.AND P3, PT, R89, RZ, P6 ;  /* 0x000000ff5900720c */ /* 0x000fe20003764270 */
[-C--:B------:R-:W-:Y:S01]  /*6310*/  FMUL R35, R196, R9.reuse ;  /* 0x00000009c4237220 */ /* 0x080fe20000400000 */
[----:B------:R-:W-:Y:S01]  /*6320*/  P2R R6, PR, RZ, 0x1 ;  /* 0x00000001ff067803 */ /* 0x000fe20000000000 */
[-C--:B------:R-:W-:Y:S01]  /*6330*/  FMUL R37, R194, R9.reuse ;  /* 0x00000009c2257220 */ /* 0x080fe20000400000 */
[----:B------:R-:W-:Y:S01]  /*6340*/  ISETP.GT.AND P0, PT, R105, 0x11, PT ;  /* 0x000000116900780c */ /* 0x000fe20003f04270 */
[-C--:B------:R-:W-:Y:S01]  /*6350*/  FMUL R43, R192, R9.reuse ;  /* 0x00000009c02b7220 */ /* 0x080fe20000400000 */
[-C--:B------:R-:W-:Y:S01]  /*6360*/  FMUL R49, R184, R9.reuse ;  /* 0x00000009b8317220 */ /* 0x080fe20000400000 */
[-C--:B------:R-:W-:Y:S01]  /*6370*/  FMUL R51, R182, R9.reuse ;  /* 0x00000009b6337220 */ /* 0x080fe20000400000 */
[-C--:B------:R-:W-:Y:S01]  /*6380*/  FMUL R53, R178, R9.reuse ;  /* 0x00000009b2357220 */ /* 0x080fe20000400000 */
[----:B------:R-:W-:Y:S01]  /*6390*/  @P2 STG.E desc[UR16][R12.64+0x20], R19 ;  /* 0x000020130c002986 */ /* 0x000fe2000c101910 */
[----:B------:R-:W-:Y:S01]  /*63a0*/  IADD3 R20, P2, R71, R12, RZ ;  /* 0x0000000c47147210 */ /* 0x000fe20007f5e0ff */
[-C--:B0-----:R-:W-:Y:S01]  /*63b0*/  FMUL R15, R208, R9.reuse ;  /* 0x00000009d00f7220 */ /* 0x081fe20000400000 */
[-C--:B------:R-:W-:Y:S01]  /*63c0*/  FMUL R55, R176, R9.reuse ;  /* 0x00000009b0377220 */ /* 0x080fe20000400000 */
[----:B------:R-:W-:Y:S01]  /*63d0*/  @P3 STG.E desc[UR16][R16.64], R23 ;  /* 0x0000001710003986 */ /* 0x000fe2000c101910 */
[----:B------:R-:W-:Y:S01]  /*63e0*/  ISETP.GT.AND P3, PT, R105, 0x10, PT ;  /* 0x000000106900780c */ /* 0x000fe20003f64270 */
[----:B------:R-:W-:Y:S01]  /*63f0*/  IMAD.X R21, R69, 0x1, R13, P2 ;  /* 0x0000000145157824 */ /* 0x000fe200010e060d */
[----:B------:R-:W-:Y:S01]  /*6400*/  ISETP.GT.AND P2, PT, R89, RZ, P5 ;  /* 0x000000ff5900720c */ /* 0x000fe20002f44270 */
[-C--:B------:R-:W-:Y:S01]  /*6410*/  FMUL R57, R174, R9.reuse ;  /* 0x00000009ae397220 */ /* 0x080fe20000400000 */
[-C--:B------:R-:W-:Y:S01]  /*6420*/  FMUL R59, R172, R9.reuse ;  /* 0x00000009ac3b7220 */ /* 0x080fe20000400000 */
[-C--:B------:R-:W-:Y:S01]  /*6430*/  FMUL R61, R168, R9.reuse ;  /* 0x00000009a83d7220 */ /* 0x080fe20000400000 */
[-C--:B------:R-:W-:Y:S01]  /*6440*/  FMUL R63, R166, R9.reuse ;  /* 0x00000009a63f7220 */ /* 0x080fe20000400000 */
[-C--:B------:R-:W-:Y:S01]  /*6450*/  FMUL R65, R164, R9.reuse ;  /* 0x00000009a4417220 */ /* 0x080fe20000400000 */
[----:B------:R-:W-:-:S07]  /*6460*/  FMUL R67, R162, R9 ;  /* 0x00000009a2437220 */ /* 0x000fce0000400000 */
[----:B------:R-:W-:Y:S01]  /*6470*/  @P2 STG.E desc[UR16][R20.64], R15 ;  /* 0x0000000f14002986 */ /* 0x000fe2000c101910 */
[----:B------:R-:W-:-:S13]  /*6480*/  ISETP.GT.AND P2, PT, R89, 0x8, P6 ;  /* 0x000000085900780c */ /* 0x000fda0003744270 */
[----:B------:R0:W-:Y:S01]  /*6490*/  @P2 STG.E desc[UR16][R16.64+0x20], R27 ;  /* 0x0000201b10002986 */ /* 0x0001e2000c101910 */
[----:B------:R-:W-:Y:S01]  /*64a0*/  ISETP.GT.AND P2, PT, R89, 0x8, P5 ;  /* 0x000000085900780c */ /* 0x000fe20002f44270 */
[----:B0-----:R-:W-:-:S12]  /*64b0*/  FMUL R27, R200, R9 ;  /* 0x00000009c81b7220 */ /* 0x001fd80000400000 */
[----:B------:R0:W-:Y:S01]  /*64c0*/  @P2 STG.E desc[UR16][R20.64+0x20], R33 ;  /* 0x0000202114002986 */ /* 0x0001e2000c101910 */
[----:B------:R-:W-:-:S05]  /*64d0*/  IADD3 R30, P2, R71, R16, RZ ;  /* 0x00000010471e7210 */ /* 0x000fca0007f5e0ff */
[----:B------:R-:W-:Y:S01]  /*64e0*/  IMAD.X R31, R69, 0x1, R17, P2 ;  /* 0x00000001451f7824 */ /* 0x000fe200010e0611 */
[----:B------:R-:W-:-:S05]  /*64f0*/  IADD3 R28, P2, R71, R20, RZ ;  /* 0x00000014471c7210 */ /* 0x000fca0007f5e0ff */
[----:B------:R-:W-:Y:S01]  /*6500*/  IMAD.X R29, R69, 0x1, R21, P2 ;  /* 0x00000001451d7824 */ /* 0x000fe200010e0615 */
[----:B------:R-:W-:Y:S01]  /*6510*/  IADD3 R24, P2, R71, R28, RZ ;  /* 0x0000001c47187210 */ /* 0x000fe20007f5e0ff */
[----:B0-----:R-:W-:-:S04]  /*6520*/  FMUL R33, R198, R9 ;  /* 0x00000009c6217220 */ /* 0x001fc80000400000 */
[----:B------:R-:W-:Y:S01]  /*6530*/  IMAD.X R25, R69, 0x1, R29, P2 ;  /* 0x0000000145197824 */ /* 0x000fe200010e061d */
[----:B------:R-:W-:-:S05]  /*6540*/  IADD3 R22, P2, R28, R71, RZ ;  /* 0x000000471c167210 */ /* 0x000fca0007f5e0ff */
[----:B------:R-:W-:Y:S01]  /*6550*/  IMAD.X R23, R29, 0x1, R69, P2 ;  /* 0x000000011d177824 */ /* 0x000fe200010e0645 */
[----:B------:R-:W-:-:S05]  /*6560*/  IADD3 R18, P2, R71, R24, RZ ;  /* 0x0000001847127210 */ /* 0x000fca0007f5e0ff */
[----:B------:R-:W-:Y:S01]  /*6570*/  IMAD.X R19, R69, 0x1, R25, P2 ;  /* 0x0000000145137824 */ /* 0x000fe200010e0619 */
[----:B------:R-:W-:-:S04]  /*6580*/  IADD3 R14, P2, R22, R71, RZ ;  /* 0x00000047160e7210 */ /* 0x000fc80007f5e0ff */
[----:B------:R-:W-:Y:S02]  /*6590*/  IADD3.X R15, R23, R69, RZ, P2, !PT ;  /* 0x00000045170f7210 */ /* 0x000fe400017fe4ff */
[----:B------:R-:W-:-:S13]  /*65a0*/  ISETP.GT.AND P2, PT, R89, RZ, P3 ;  /* 0x000000ff5900720c */ /* 0x000fda0001f44270 */
[----:B------:R0:W-:Y:S01]  /*65b0*/  @P2 STG.E desc[UR16][R30.64], R27 ;  /* 0x0000001b1e002986 */ /* 0x0001e2000c101910 */
[----:B------:R-:W-:-:S13]  /*65c0*/  ISETP.GT.AND P2, PT, R89, RZ, P0 ;  /* 0x000000ff5900720c */ /* 0x000fda0000744270 */
[----:B------:R-:W-:Y:S01]  /*65d0*/  @P2 STG.E desc[UR16][R28.64], R33 ;  /* 0x000000211c002986 */ /* 0x000fe2000c101910 */
[----:B------:R-:W-:Y:S02]  /*65e0*/  ISETP.GT.AND P2, PT, R89, 0x8, P3 ;  /* 0x000000085900780c */ /* 0x000fe40001f44270 */
[----:B------:R-:W-:-:S11]  /*65f0*/  ISETP.GT.AND P3, PT, R105, 0x18, PT ;  /* 0x000000186900780c */ /* 0x000fd60003f64270 */
[----:B------:R-:W-:Y:S02]  /*6600*/  @P2 IMAD.MOV.U32 R26, RZ, RZ, R30 ;  /* 0x000000ffff1a2224 */ /* 0x000fe400078e001e */
[----:B0-----:R-:W-:-:S05]  /*6610*/  @P2 IMAD.MOV.U32 R27, RZ, RZ, R31 ;  /* 0x000000ffff1b2224 */ /* 0x001fca00078e001f */
[----:B------:R0:W-:Y:S01]  /*6620*/  @P2 STG.E desc[UR16][R26.64+0x20], R35 ;  /* 0x000020231a002986 */ /* 0x0001e2000c101910 */
[----:B------:R-:W-:Y:S02]  /*6630*/  ISETP.GT.AND P2, PT, R89, 0x8, P0 ;  /* 0x000000085900780c */ /* 0x000fe40000744270 */
[----:B------:R-:W-:Y:S01]  /*6640*/  ISETP.GT.AND P0, PT, R105, 0x19, PT ;  /* 0x000000196900780c */ /* 0x000fe20003f04270 */
[----:B0-----:R-:W-:-:S10]  /*6650*/  FMUL R35, R190, R9 ;  /* 0x00000009be237220 */ /* 0x001fd40000400000 */
[----:B------:R-:W-:Y:S02]  /*6660*/  @P2 IMAD.MOV.U32 R26, RZ, RZ, R28 ;  /* 0x000000ffff1a2224 */ /* 0x000fe400078e001c */
[----:B------:R-:W-:-:S05]  /*6670*/  @P2 IMAD.MOV.U32 R27, RZ, RZ, R29 ;  /* 0x000000ffff1b2224 */ /* 0x000fca00078e001d */
[----:B------:R0:W-:Y:S01]  /*6680*/  @P2 STG.E desc[UR16][R26.64+0x20], R37 ;  /* 0x000020251a002986 */ /* 0x0001e2000c101910 */
[----:B------:R-:W-:-:S05]  /*6690*/  IADD3 R38, P2, R71, R30, RZ ;  /* 0x0000001e47267210 */ /* 0x000fca0007f5e0ff */
[----:B------:R-:W-:Y:S01]  /*66a0*/  IMAD.X R39, R69, 0x1, R31, P2 ;  /* 0x0000000145277824 */ /* 0x000fe200010e061f */
[----:B------:R-:W-:Y:S01]  /*66b0*/  ISETP.GT.AND P2, PT, R89, RZ, P3 ;  /* 0x000000ff5900720c */ /* 0x000fe20001f44270 */
[----:B0-----:R-:W-:-:S12]  /*66c0*/  FMUL R37, R188, R9 ;  /* 0x00000009bc257220 */ /* 0x001fd80000400000 */
[----:B------:R0:W-:Y:S01]  /*66d0*/  @P2 STG.E desc[UR16][R38.64], R43 ;  /* 0x0000002b26002986 */ /* 0x0001e2000c101910 */
[----:B------:R-:W-:Y:S01]  /*66e0*/  ISETP.GT.AND P2, PT, R89, RZ, P0 ;  /* 0x000000ff5900720c */ /* 0x000fe20000744270 */
[----:B0-----:R-:W-:-:S12]  /*66f0*/  FMUL R43, R186, R9 ;  /* 0x00000009ba2b7220 */ /* 0x001fd80000400000 */
[----:B------:R-:W-:Y:S01]  /*6700*/  @P2 STG.E desc[UR16][R24.64], R35 ;  /* 0x0000002318002986 */ /* 0x000fe2000c101910 */
[----:B------:R-:W-:-:S05]  /*6710*/  IADD3 R40, P2, R30, R71, RZ ;  /* 0x000000471e287210 */ /* 0x000fca0007f5e0ff */
[----:B------:R-:W-:Y:S01]  /*6720*/  IMAD.X R41, R31, 0x1, R69, P2 ;  /* 0x000000011f297824 */ /* 0x000fe200010e0645 */
[----:B------:R-:W-:-:S05]  /*6730*/  IADD3 R32, P2, R71, R18, RZ ;  /* 0x0000001247207210 */ /* 0x000fca0007f5e0ff */
[----:B------:R-:W-:Y:S01]  /*6740*/  IMAD.X R33, R69, 0x1, R19, P2 ;  /* 0x0000000145217824 */ /* 0x000fe200010e0613 */
[----:B------:R-:W-:-:S05]  /*6750*/  IADD3 R26, P2, R14, R71, RZ ;  /* 0x000000470e1a7210 */ /* 0x000fca0007f5e0ff */
[----:B------:R-:W-:Y:S01]  /*6760*/  IMAD.X R27, R15, 0x1, R69, P2 ;  /* 0x000000010f1b7824 */ /* 0x000fe200010e0645 */
[----:B------:R-:W-:Y:S02]  /*6770*/  ISETP.GT.AND P2, PT, R89, 0x8, P3 ;  /* 0x000000085900780c */ /* 0x000fe40001f44270 */
[----:B------:R-:W-:-:S11]  /*6780*/  ISETP.GT.AND P3, PT, R105, 0x20, PT ;  /* 0x000000206900780c */ /* 0x000fd60003f64270 */
[----:B------:R-:W-:Y:S01]  /*6790*/  @P2 STG.E desc[UR16][R40.64+0x20], R37 ;  /* 0x0000202528002986 */ /* 0x000fe2000c101910 */
[----:B------:R-:W-:Y:S02]  /*67a0*/  ISETP.GT.AND P2, PT, R89, 0x8, P0 ;  /* 0x000000085900780c */ /* 0x000fe40000744270 */
[----:B------:R-:W-:-:S11]  /*67b0*/  ISETP.GT.AND P0, PT, R105, 0x21, PT ;  /* 0x000000216900780c */ /* 0x000fd60003f04270 */
[----:B------:R0:W-:Y:S01]  /*67c0*/  @P2 STG.E desc[UR16][R22.64+0x20], R43 ;  /* 0x0000202b16002986 */ /* 0x0001e2000c101910 */
[----:B------:R-:W-:-:S04]  /*67d0*/  IADD3 R44, P2, R71, R38, RZ ;  /* 0x00000026472c7210 */ /* 0x000fc80007f5e0ff */
[----:B------:R-:W-:Y:S02]  /*67e0*/  IADD3.X R45, R69, R39, RZ, P2, !PT ;  /* 0x00000027452d7210 */ /* 0x000fe400017fe4ff */
[----:B------:R-:W-:Y:S01]  /*67f0*/  ISETP.GT.AND P2, PT, R89, RZ, P3 ;  /* 0x000000ff5900720c */ /* 0x000fe20001f44270 */
[----:B0-----:R-:W-:-:S12]  /*6800*/  FMUL R43, R180, R9 ;  /* 0x00000009b42b7220 */ /* 0x001fd80000400000 */
[----:B------:R0:W-:Y:S01]  /*6810*/  @P2 STG.E desc[UR16][R44.64], R49 ;  /* 0x000000312c002986 */ /* 0x0001e2000c101910 */
[----:B------:R-:W-:-:S13]  /*6820*/  ISETP.GT.AND P2, PT, R89, RZ, P0 ;  /* 0x000000ff5900720c */ /* 0x000fda0000744270 */
[----:B------:R-:W-:Y:S01]  /*6830*/  @P2 STG.E desc[UR16][R18.64], R51 ;  /* 0x0000003312002986 */ /* 0x000fe2000c101910 */
[----:B------:R-:W-:-:S05]  /*6840*/  IADD3 R46, P2, R40, R71, RZ ;  /* 0x00000047282e7210 */ /* 0x000fca0007f5e0ff */
[----:B------:R-:W-:Y:S01]  /*6850*/  IMAD.X R47, R41, 0x1, R69, P2 ;  /* 0x00000001292f7824 */ /* 0x000fe200010e0645 */
[----:B------:R-:W-:-:S05]  /*6860*/  IADD3 R36, P2, R71, R32, RZ ;  /* 0x0000002047247210 */ /* 0x000fca0007f5e0ff */
[----:B------:R-:W-:Y:S01]  /*6870*/  IMAD.X R37, R69, 0x1, R33, P2 ;  /* 0x0000000145257824 */ /* 0x000fe200010e0621 */
[----:B------:R-:W-:-:S05]  /*6880*/  IADD3 R34, P2, R26, R71, RZ ;  /* 0x000000471a227210 */ /* 0x000fca0007f5e0ff */
[----:B------:R-:W-:Y:S01]  /*6890*/  IMAD.X R35, R27, 0x1, R69, P2 ;  /* 0x000000011b237824 */ /* 0x000fe200010e0645 */
[----:B------:R-:W-:-:S13]  /*68a0*/  ISETP.GT.AND P2, PT, R89, 0x8, P3 ;  /* 0x000000085900780c */ /* 0x000fda0001f44270 */
[----:B------:R-:W-:Y:S01]  /*68b0*/  @P2 STG.E desc[UR16][R46.64+0x20], R43 ;  /* 0x0000202b2e002986 */ /* 0x000fe2000c101910 */
[----:B------:R-:W-:Y:S02]  /*68c0*/  ISETP.GT.AND P2, PT, R89, 0x8, P0 ;  /* 0x000000085900780c */ /* 0x000fe40000744270 */
[----:B------:R-:W-:-:S11]  /*68d0*/  ISETP.GT.AND P0, PT, R105, 0x28, PT ;  /* 0x000000286900780c */ /* 0x000fd60003f04270 */
[----:B------:R-:W-:Y:S01]  /*68e0*/  @P2 STG.E desc[UR16][R14.64+0x20], R53 ;  /* 0x000020350e002986 */ /* 0x000fe2000c101910 */
[----:B------:R-:W-:-:S05]  /*68f0*/  IADD3 R48, P2, R71, R44, RZ ;  /* 0x0000002c47307210 */ /* 0x000fca0007f5e0ff */
[----:B0-----:R-:W-:Y:S01]  /*6900*/  IMAD.X R49, R69, 0x1, R45, P2 ;  /* 0x0000000145317824 */ /* 0x001fe200010e062d */
[----:B------:R-:W-:-:S13]  /*6910*/  ISETP.GT.AND P2, PT, R89, RZ, P0 ;  /* 0x000000ff5900720c */ /* 0x000fda0000744270 */
[----:B------:R0:W-:Y:S01]  /*6920*/  @P2 STG.E desc[UR16][R48.64], R55 ;  /* 0x0000003730002986 */ /* 0x0001e2000c101910 */
[----:B------:R-:W-:-:S04]  /*6930*/  ISETP.GT.AND P2, PT, R105, 0x29, PT ;  /* 0x000000296900780c */ /* 0x000fc80003f44270 */
[----:B------:R-:W-:Y:S01]  /*6940*/  ISETP.GT.AND P3, PT, R89, RZ, P2 ;  /* 0x000000ff5900720c */ /* 0x000fe20001764270 */
[----:B0-----:R-:W-:-:S12]  /*6950*/  FMUL R55, R170, R9 ;  /* 0x00000009aa377220 */ /* 0x001fd80000400000 */
[----:B------:R0:W-:Y:S01]  /*6960*/  @P3 STG.E desc[UR16][R32.64], R57 ;  /* 0x0000003920003986 */ /* 0x0001e2000c101910 */
[----:B------:R-:W-:-:S05]  /*6970*/  IADD3 R50, P3, R46, R71, RZ ;  /* 0x000000472e327210 */ /* 0x000fca0007f7e0ff */
[----:B------:R-:W-:Y:S01]  /*6980*/  IMAD.X R51, R47, 0x1, R69, P3 ;  /* 0x000000012f337824 */ /* 0x000fe200018e0645 */
[----:B------:R-:W-:-:S05]  /*6990*/  IADD3 R42, P3, R71, R36, RZ ;  /* 0x00000024472a7210 */ /* 0x000fca0007f7e0ff */
[----:B------:R-:W-:Y:S01]  /*69a0*/  IMAD.X R43, R69, 0x1, R37, P3 ;  /* 0x00000001452b7824 */ /* 0x000fe200018e0625 */
[----:B------:R-:W-:-:S13]  /*69b0*/  ISETP.GT.AND P3, PT, R89, 0x8, P0 ;  /* 0x000000085900780c */ /* 0x000fda0000764270 */
[----:B------:R-:W-:Y:S01]  /*69c0*/  @P3 STG.E desc[UR16][R50.64+0x20], R59 ;  /* 0x0000203b32003986 */ /* 0x000fe2000c101910 */
[----:B------:R-:W-:-:S13]  /*69d0*/  ISETP.GT.AND P3, PT, R89, 0x8, P2 ;  /* 0x000000085900780c */ /* 0x000fda0001764270 */
[----:B------:R-:W-:Y:S01]  /*69e0*/  @P3 STG.E desc[UR16][R26.64+0x20], R55 ;  /* 0x000020371a003986 */ /* 0x000fe2000c101910 */
[----:B------:R-:W-:-:S05]  /*69f0*/  IADD3 R52, P3, R71, R48, RZ ;  /* 0x0000003047347210 */ /* 0x000fca0007f7e0ff */
[----:B------:R-:W-:Y:S01]  /*6a00*/  IMAD.X R53, R69, 0x1, R49, P3 ;  /* 0x0000000145357824 */ /* 0x000fe200018e0631 */
[----:B------:R-:W-:-:S04]  /*6a10*/  ISETP.GT.AND P3, PT, R105, 0x30, PT ;  /* 0x000000306900780c */ /* 0x000fc80003f64270 */
[----:B------:R-:W-:-:S13]  /*6a20*/  ISETP.GT.AND P4, PT, R89, RZ, P3 ;  /* 0x000000ff5900720c */ /* 0x000fda0001f84270 */
[----:B------:R-:W-:Y:S01]  /*6a30*/  @P4 STG.E desc[UR16][R52.64], R61 ;  /* 0x0000003d34004986 */ /* 0x000fe2000c101910 */
[----:B------:R-:W-:-:S04]  /*6a40*/  ISETP.GT.AND P4, PT, R105, 0x31, PT ;  /* 0x000000316900780c */ /* 0x000fc80003f84270 */
[----:B------:R-:W-:-:S13]  /*6a50*/  ISETP.GT.AND P5, PT, R89, RZ, P4 ;  /* 0x000000ff5900720c */ /* 0x000fda00027a4270 */
[----:B------:R1:W-:Y:S01]  /*6a60*/  @P5 STG.E desc[UR16][R36.64], R63 ;  /* 0x0000003f24005986 */ /* 0x0003e2000c101910 */
[----:B------:R-:W-:-:S05]  /*6a70*/  IADD3 R56, P5, R50, R71, RZ ;  /* 0x0000004732387210 */ /* 0x000fca0007fbe0ff */
[----:B0-----:R-:W-:Y:S01]  /*6a80*/  IMAD.X R57, R51, 0x1, R69, P5 ;  /* 0x0000000133397824 */ /* 0x001fe200028e0645 */
[----:B------:R-:W-:Y:S01]  /*6a90*/  ISETP.GT.AND P5, PT, R89, 0x8, P3 ;  /* 0x000000085900780c */ /* 0x000fe20001fa4270 */
[----:B-1----:R-:W-:-:S12]  /*6aa0*/  FMUL R63, R160, R9 ;  /* 0x00000009a03f7220 */ /* 0x002fd80000400000 */
[----:B------:R0:W-:Y:S01]  /*6ab0*/  @P5 STG.E desc[UR16][R56.64+0x20], R65 ;  /* 0x0000204138005986 */ /* 0x0001e2000c101910 */
[----:B------:R-:W-:-:S04]  /*6ac0*/  IADD3 R54, P5, R71, R52, RZ ;  /* 0x0000003447367210 */ /* 0x000fc80007fbe0ff */
[----:B------:R-:W-:Y:S02]  /*6ad0*/  IADD3.X R55, R69, R53, RZ, P5, !PT ;  /* 0x0000003545377210 */ /* 0x000fe40002ffe4ff */
[----:B------:R-:W-:Y:S01]  /*6ae0*/  ISETP.GT.AND P5, PT, R89, 0x8, P4 ;  /* 0x000000085900780c */ /* 0x000fe200027a4270 */
[----:B0-----:R-:W-:-:S12]  /*6af0*/  FMUL R65, R158, R9 ;  /* 0x000000099e417220 */ /* 0x001fd80000400000 */
[----:B------:R0:W-:Y:S01]  /*6b00*/  @P5 STG.E desc[UR16][R34.64+0x20], R67 ;  /* 0x0000204322005986 */ /* 0x0001e2000c101910 */
[----:B------:R-:W-:-:S05]  /*6b10*/  IADD3 R58, P5, R34, R71, RZ ;  /* 0x00000047223a7210 */ /* 0x000fca0007fbe0ff */
[----:B------:R-:W-:Y:S01]  /*6b20*/  IMAD.X R59, R35, 0x1, R69, P5 ;  /* 0x00000001233b7824 */ /* 0x000fe200028e0645 */
[----:B------:R-:W-:-:S04]  /*6b30*/  ISETP.GT.AND P5, PT, R105, 0x38, PT ;  /* 0x000000386900780c */ /* 0x000fc80003fa4270 */
[----:B------:R-:W-:Y:S01]  /*6b40*/  ISETP.GT.AND P6, PT, R89, RZ, P5 ;  /* 0x000000ff5900720c */ /* 0x000fe20002fc4270 */
[----:B0-----:R-:W-:-:S12]  /*6b50*/  FMUL R67, R156, R9 ;  /* 0x000000099c437220 */ /* 0x001fd80000400000 */
[----:B------:R0:W-:Y:S01]  /*6b60*/  @P6 STG.E desc[UR16][R54.64], R63 ;  /* 0x0000003f36006986 */ /* 0x0001e2000c101910 */
[----:B------:R-:W-:Y:S01]  /*6b70*/  IADD3 R60, P6, R56, R71, RZ ;  /* 0x00000047383c7210 */ /* 0x000fe20007fde0ff */
[----:B------:R-:W-:-:S04]  /*6b80*/  FMUL R71, R150, R9 ;  /* 0x0000000996477220 */ /* 0x000fc80000400000 */
[----:B------:R-:W-:Y:S01]  /*6b90*/  IMAD.X R61, R57, 0x1, R69, P6 ;  /* 0x00000001393d7824 */ /* 0x000fe200030e0645 */
[----:B------:R-:W-:Y:S01]  /*6ba0*/  ISETP.GT.AND P6, PT, R105, 0x39, PT ;  /* 0x000000396900780c */ /* 0x000fe20003fc4270 */
[----:B------:R-:W-:-:S03]  /*6bb0*/  FMUL R69, R154, R9 ;  /* 0x000000099a457220 */ /* 0x000fc60000400000 */
[----:B------:R-:W-:Y:S01]  /*6bc0*/  ISETP.GT.AND P0, PT, R89, RZ, P6 ;  /* 0x000000ff5900720c */ /* 0x000fe20003704270 */
[----:B0-----:R-:W-:-:S12]  /*6bd0*/  FMUL R63, R152, R9 ;  /* 0x00000009983f7220 */ /* 0x001fd80000400000 */
[----:B------:R0:W-:Y:S01]  /*6be0*/  @P0 STG.E desc[UR16][R42.64], R65 ;  /* 0x000000412a000986 */ /* 0x0001e2000c101910 */
[----:B------:R-:W-:Y:S01]  /*6bf0*/  ISETP.GT.AND P0, PT, R89, 0x8, P5 ;  /* 0x000000085900780c */ /* 0x000fe20002f04270 */
[----:B0-----:R-:W-:-:S12]  /*6c00*/  FMUL R65, R148, R9 ;  /* 0x0000000994417220 */ /* 0x001fd80000400000 */
[----:B------:R0:W-:Y:S01]  /*6c10*/  @P0 STG.E desc[UR16][R60.64+0x20], R67 ;  /* 0x000020433c000986 */ /* 0x0001e2000c101910 */
[----:B------:R-:W-:Y:S01]  /*6c20*/  ISETP.GT.AND P0, PT, R89, 0x8, P6 ;  /* 0x000000085900780c */ /* 0x000fe20003704270 */
[----:B0-----:R-:W-:-:S12]  /*6c30*/  FMUL R67, R146, R9 ;  /* 0x0000000992437220 */ /* 0x001fd80000400000 */
[----:B------:R0:W-:Y:S01]  /*6c40*/  @P0 STG.E desc[UR16][R58.64+0x20], R69 ;  /* 0x000020453a000986 */ /* 0x0001e2000c101910 */
[C---:B------:R-:W-:Y:S02]  /*6c50*/  ISETP.GT.AND P0, PT, R89.reuse, 0x80, P1 ;  /* 0x000000805900780c */ /* 0x040fe40000f04270 */
[----:B------:R-:W-:Y:S01]  /*6c60*/  ISETP.GT.AND P1, PT, R89, 0x88, P1 ;  /* 0x000000885900780c */ /* 0x000fe20000f24270 */
[----:B0-----:R-:W-:-:S10]  /*6c70*/  FMUL R69, R144, R9 ;  /* 0x0000000990457220 */ /* 0x001fd40000400000 */
[----:B------:R0:W-:Y:S01]  /*6c80*/  @P0 STG.E desc[UR16][R10.64+0x200], R63 ;  /* 0x0002003f0a000986 */ /* 0x0001e2000c101910 */
[----:B------:R-:W-:-:S04]  /*6c90*/  ISETP.NE.AND P0, PT, R6, RZ, PT ;  /* 0x000000ff0600720c */ /* 0x000fc80003f05270 */
[----:B------:R-:W-:Y:S01]  /*6ca0*/  ISETP.GT.AND P0, PT, R89, 0x80, P0 ;  /* 0x000000805900780c */ /* 0x000fe20000704270 */
[----:B0-----:R-:W-:-:S12]  /*6cb0*/  FMUL R63, R142, R9 ;  /* 0x000000098e3f7220 */ /* 0x001fd80000400000 */
[----:B------:R-:W-:Y:S01]  /*6cc0*/  @P0 STG.E desc[UR16][R12.64+0x200], R71 ;  /* 0x000200470c000986 */ /* 0x000fe2000c101910 */
[----:B------:R-:W-:-:S03]  /*6cd0*/  ISETP.NE.AND P0, PT, R62, RZ, PT ;  /* 0x000000ff3e00720c */ /* 0x000fc60003f05270 */
[----:B------:R0:W-:Y:S01]  /*6ce0*/  @P1 STG.E desc[UR16][R10.64+0x220], R65 ;  /* 0x000220410a001986 */ /* 0x0001e2000c101910 */
[----:B------:R-:W-:-:S04]  /*6cf0*/  ISETP.GT.AND P1, PT, R105, 0x1, PT ;  /* 0x000000016900780c */ /* 0x000fc80003f24270 */
[----:B------:R-:W-:Y:S01]  /*6d00*/  ISETP.GT.AND P1, PT, R89, 0x88, P1 ;  /* 0x000000885900780c */ /* 0x000fe20000f24270 */
[-C--:B0-----:R-:W-:Y:S01]  /*6d10*/  FMUL R11, R140, R9.reuse ;  /* 0x000000098c0b7220 */ /* 0x081fe20000400000 */
[----:B------:R-:W-:-:S11]  /*6d20*/  FMUL R65, R136, R9 ;  /* 0x0000000988417220 */ /* 0x000fd60000400000 */
[----:B------:R0:W-:Y:S01]  /*6d30*/  @P1 STG.E desc[UR16][R12.64+0x220], R67 ;  /* 0x000220430c001986 */ /* 0x0001e2000c101910 */
[----:B------:R-:W-:-:S04]  /*6d40*/  ISETP.GT.AND P1, PT, R105, 0x8, PT ;  /* 0x000000086900780c */ /* 0x000fc80003f24270 */
[----:B------:R-:W-:Y:S01]  /*6d50*/  ISETP.GT.AND P1, PT, R89, 0x80, P1 ;  /* 0x000000805900780c */ /* 0x000fe20000f24270 */
[----:B0-----:R-:W-:-:S12]  /*6d60*/  FMUL R13, R138, R9 ;  /* 0x000000098a0d7220 */ /* 0x001fd80000400000 */
[----:B------:R-:W-:Y:S01]  /*6d70*/  @P1 STG.E desc[UR16][R16.64+0x200], R69 ;  /* 0x0002004510001986 */ /* 0x000fe2000c101910 */
[----:B------:R-:W-:-:S04]  /*6d80*/  ISETP.GT.AND P1, PT, R105, 0x9, PT ;  /* 0x000000096900780c */ /* 0x000fc80003f24270 */
[----:B------:R-:W-:-:S13]  /*6d90*/  ISETP.GT.AND P1, PT, R89, 0x80, P1 ;  /* 0x000000805900780c */ /* 0x000fda0000f24270 */
[----:B------:R0:W-:Y:S01]  /*6da0*/  @P1 STG.E desc[UR16][R20.64+0x200], R63 ;  /* 0x0002003f14001986 */ /* 0x0001e2000c101910 */
[----:B------:R-:W-:-:S04]  /*6db0*/  ISETP.GT.AND P1, PT, R105, 0x8, PT ;  /* 0x000000086900780c */ /* 0x000fc80003f24270 */
[----:B------:R-:W-:Y:S01]  /*6dc0*/  ISETP.GT.AND P1, PT, R89, 0x88, P1 ;  /* 0x000000885900780c */ /* 0x000fe20000f24270 */
[----:B0-----:R-:W-:-:S12]  /*6dd0*/  FMUL R63, R134, R9 ;  /* 0x00000009863f7220 */ /* 0x001fd80000400000 */
[----:B------:R0:W-:Y:S01]  /*6de0*/  @P1 STG.E desc[UR16][R16.64+0x220], R11 ;  /* 0x0002200b10001986 */ /* 0x0001e2000c101910 */
[----:B------:R-:W-:-:S04]  /*6df0*/  ISETP.GT.AND P1, PT, R105, 0x9, PT ;  /* 0x000000096900780c */ /* 0x000fc80003f24270 */
[----:B------:R-:W-:Y:S01]  /*6e00*/  ISETP.GT.AND P1, PT, R89, 0x88, P1 ;  /* 0x000000885900780c */ /* 0x000fe20000f24270 */
[----:B0-----:R-:W-:-:S12]  /*6e10*/  FMUL R17, R132, R9 ;  /* 0x0000000984117220 */ /* 0x001fd80000400000 */
[----:B------:R0:W-:Y:S01]  /*6e20*/  @P1 STG.E desc[UR16][R20.64+0x220], R13 ;  /* 0x0002200d14001986 */ /* 0x0001e2000c101910 */
[----:B------:R-:W-:-:S04]  /*6e30*/  ISETP.GT.AND P1, PT, R105, 0x10, PT ;  /* 0x000000106900780c */ /* 0x000fc80003f24270 */
[----:B------:R-:W-:Y:S01]  /*6e40*/  ISETP.GT.AND P1, PT, R89, 0x80, P1 ;  /* 0x000000805900780c */ /* 0x000fe20000f24270 */
[-C--:B0-----:R-:W-:Y:S01]  /*6e50*/  FMUL R13, R130, R9.reuse ;  /* 0x00000009820d7220 */ /* 0x081fe20000400000 */
[----:B------:R-:W-:-:S11]  /*6e60*/  FMUL R21, R128, R9 ;  /* 0x0000000980157220 */ /* 0x000fd60000400000 */
[----:B------:R-:W-:Y:S02]  /*6e70*/  @P1 IMAD.MOV.U32 R10, RZ, RZ, R30 ;  /* 0x000000ffff0a1224 */ /* 0x000fe400078e001e */
[----:B------:R-:W-:-:S05]  /*6e80*/  @P1 IMAD.MOV.U32 R11, RZ, RZ, R31 ;  /* 0x000000ffff0b1224 */ /* 0x000fca00078e001f */
[----:B------:R0:W-:Y:S01]  /*6e90*/  @P1 STG.E desc[UR16][R10.64+0x200], R65 ;  /* 0x000200410a001986 */ /* 0x0001e2000c101910 */
[----:B------:R-:W-:-:S04]  /*6ea0*/  ISETP.GT.AND P1, PT, R105, 0x11, PT ;  /* 0x000000116900780c */ /* 0x000fc80003f24270 */
[----:B------:R-:W-:-:S13]  /*6eb0*/  ISETP.GT.AND P1, PT, R89, 0x80, P1 ;  /* 0x000000805900780c */ /* 0x000fda0000f24270 */
[----:B0-----:R-:W-:Y:S02]  /*6ec0*/  @P1 IMAD.MOV.U32 R10, RZ, RZ, R28 ;  /* 0x000000ffff0a1224 */ /* 0x001fe400078e001c */
[----:B------:R-:W-:-:S05]  /*6ed0*/  @P1 IMAD.MOV.U32 R11, RZ, RZ, R29 ;  /* 0x000000ffff0b1224 */ /* 0x000fca00078e001d */
        /* <DEDUP_REMOVED lines=47> */
[C---:B------:R-:W-:Y:S02]  /*71d0*/  ISETP.GT.AND P1, PT, R89.reuse, 0x80, P2 ;  /* 0x000000805900780c */ /* 0x040fe40001724270 */
[----:B------:R-:W-:Y:S01]  /*71e0*/  ISETP.GT.AND P2, PT, R89, 0x88, P2 ;  /* 0x000000885900780c */ /* 0x000fe20001744270 */
[----:B0-----:R-:W-:-:S10]  /*71f0*/  FMUL R21, R90, R9 ;  /* 0x000000095a157220 */ /* 0x001fd40000400000 */
[----:B------:R0:W-:Y:S01]  /*7200*/  @P1 STG.E desc[UR16][R32.64+0x200], R11 ;  /* 0x0002000b20001986 */ /* 0x0001e2000c101910 */
[----:B------:R-:W-:-:S04]  /*7210*/  ISETP.GT.AND P1, PT, R105, 0x28, PT ;  /* 0x000000286900780c */ /* 0x000fc80003f24270 */
[----:B------:R-:W-:Y:S01]  /*7220*/  ISETP.GT.AND P1, PT, R89, 0x88, P1 ;  /* 0x000000885900780c */ /* 0x000fe20000f24270 */
[----:B0-----:R-:W-:-:S12]  /*7230*/  FMUL R11, R102, R9 ;  /* 0x00000009660b7220 */ /* 0x001fd80000400000 */
[----:B------:R0:W-:Y:S01]  /*7240*/  @P1 STG.E desc[UR16][R50.64+0x220], R17 ;  /* 0x0002201132001986 */ /* 0x0001e2000c101910 */
[C---:B------:R-:W-:Y:S02]  /*7250*/  ISETP.GT.AND P1, PT, R89.reuse, 0x80, P3 ;  /* 0x000000805900780c */ /* 0x040fe40001f24270 */
[C---:B------:R-:W-:Y:S01]  /*7260*/  ISETP.GT.AND P3, PT, R89.reuse, 0x88, P3 ;  /* 0x000000885900780c */ /* 0x040fe20001f64270 */
[----:B------:R1:W-:Y:S01]  /*7270*/  @P2 STG.E desc[UR16][R26.64+0x220], R13 ;  /* 0x0002200d1a002986 */ /* 0x0003e2000c101910 */
[C---:B------:R-:W-:Y:S02]  /*7280*/  ISETP.GT.AND P2, PT, R89.reuse, 0x80, P6 ;  /* 0x000000805900780c */ /* 0x040fe40003744270 */
[----:B------:R-:W-:Y:S01]  /*7290*/  ISETP.GT.AND P6, PT, R89, 0x88, P6 ;  /* 0x000000885900780c */ /* 0x000fe200037c4270 */
[----:B0-----:R-:W-:-:S06]  /*72a0*/  FMUL R17, R100, R9 ;  /* 0x0000000964117220 */ /* 0x001fcc0000400000 */
[----:B------:R0:W-:Y:S01]  /*72b0*/  @P1 STG.E desc[UR16][R52.64+0x200], R15 ;  /* 0x0002000f34001986 */ /* 0x0001e2000c101910 */
[C---:B------:R-:W-:Y:S01]  /*72c0*/  ISETP.GT.AND P1, PT, R89.reuse, 0x80, P4 ;  /* 0x000000805900780c */ /* 0x040fe20002724270 */
[-C--:B-1----:R-:W-:Y:S01]  /*72d0*/  FMUL R13, R98, R9.reuse ;  /* 0x00000009620d7220 */ /* 0x082fe20000400000 */
[----:B------:R-:W-:Y:S01]  /*72e0*/  ISETP.GT.AND P4, PT, R89, 0x88, P4 ;  /* 0x000000885900780c */ /* 0x000fe20002784270 */
[----:B0-----:R-:W-:-:S10]  /*72f0*/  FMUL R15, R96, R9 ;  /* 0x00000009600f7220 */ /* 0x001fd40000400000 */
[----:B------:R0:W-:Y:S01]  /*7300*/  @P1 STG.E desc[UR16][R36.64+0x200], R11 ;  /* 0x0002000b24001986 */ /* 0x0001e2000c101910 */
[C---:B------:R-:W-:Y:S02]  /*7310*/  ISETP.GT.AND P1, PT, R89.reuse, 0x80, P5 ;  /* 0x000000805900780c */ /* 0x040fe40002f24270 */
[----:B------:R-:W-:Y:S01]  /*7320*/  ISETP.GT.AND P5, PT, R89, 0x88, P5 ;  /* 0x000000885900780c */ /* 0x000fe20002fa4270 */
[----:B------:R1:W-:Y:S04]  /*7330*/  @P3 STG.E desc[UR16][R56.64+0x220], R17 ;  /* 0x0002201138003986 */ /* 0x0003e8000c101910 */
[----:B------:R1:W-:Y:S01]  /*7340*/  @P4 STG.E desc[UR16][R34.64+0x220], R13 ;  /* 0x0002200d22004986 */ /* 0x0003e2000c101910 */
[----:B0-----:R-:W-:-:S05]  /*7350*/  FMUL R11, R92, R9 ;  /* 0x000000095c0b7220 */ /* 0x001fca0000400000 */
[----:B------:R1:W-:Y:S04]  /*7360*/  @P1 STG.E desc[UR16][R54.64+0x200], R15 ;  /* 0x0002000f36001986 */ /* 0x0003e8000c101910 */
[----:B------:R1:W-:Y:S04]  /*7370*/  @P2 STG.E desc[UR16][R42.64+0x200], R19 ;  /* 0x000200132a002986 */ /* 0x0003e8000c101910 */
[----:B------:R1:W-:Y:S04]  /*7380*/  @P5 STG.E desc[UR16][R60.64+0x220], R11 ;  /* 0x0002200b3c005986 */ /* 0x0003e8000c101910 */
[----:B------:R1:W-:Y:S02]  /*7390*/  @P6 STG.E desc[UR16][R58.64+0x220], R21 ;  /* 0x000220153a006986 */ /* 0x0003e4000c101910 */
.L_x_152:
[----:B------:R-:W-:Y:S05]  /*73a0*/  BSYNC B0 ;  /* 0x0000000000007941 */ /* 0x000fea0003800000 */
.L_x_28:
[----:B------:R-:W-:Y:S01]  /*73b0*/  ULDC UR6, c[0x0][0xc] ;  /* 0x0000030000067ab9 */ /* 0x000fe20000000800 */
[----:B------:R-:W-:Y:S01]  /*73c0*/  ULDC UR7, c[0x0][0x10] ;  /* 0x0000040000077ab9 */ /* 0x000fe20000000800 */
[----:B01----:R-:W0:Y:S01]  /*73d0*/  LDC R11, c[0x0][0x14] ;  /* 0x00000500ff0b7b82 */ /* 0x003e220000000800 */
[----:B------:R-:W-:Y:S01]  /*73e0*/  UIMAD.WIDE.U32 UR6, UR6, UR7, URZ ;  /* 0x00000007060672a5 */ /* 0x000fe2000f8e003f */
[----:B------:R-:W-:Y:S01]  /*73f0*/  PRMT R10, RZ, 0x7610, R10 ;  /* 0x00007610ff0a7816 */ /* 0x000fe2000000000a */
[----:B------:R-:W-:Y:S01]  /*7400*/  IMAD.MOV.U32 R14, RZ, RZ, -0x1 ;  /* 0xffffffffff0e7424 */ /* 0x000fe200078e00ff */
[----:B------:R-:W-:-:S03]  /*7410*/  MOV R6, 0xffffffff ;  /* 0xffffffff00067802 */ /* 0x000fc60000000f00 */
[----:B0-----:R-:W-:-:S04]  /*7420*/  IMAD.WIDE.U32 R2, R11, UR6, R2 ;  /* 0x000000060b027c25 */ /* 0x001fc8000f8e0002 */
[----:B------:R-:W-:Y:S01]  /*7430*/  IMAD R11, R11, UR7, RZ ;  /* 0x000000070b0b7c24 */ /* 0x000fe2000f8e02ff */
[----:B------:R-:W-:Y:S02]  /*7440*/  ULDC.64 UR6, c[0x0][0x750] ;  /* 0x0001d40000067ab9 */ /* 0x000fe40000000a00 */
[----:B------:R-:W-:Y:S01]  /*7450*/  ISETP.GE.U32.AND P1, PT, R2, UR6, PT ;  /* 0x0000000602007c0c */ /* 0x000fe2000bf26070 */
[----:B------:R-:W-:-:S05]  /*7460*/  IMAD.IADD R3, R3, 0x1, R11 ;  /* 0x0000000103037824 */ /* 0x000fca00078e020b */
[----:B------:R-:W-:-:S13]  /*7470*/  ISETP.GE.U32.AND.EX P1, PT, R3, UR7, PT, P1 ;  /* 0x0000000703007c0c */ /* 0x000fda000bf26110 */
[----:B------:R-:W-:Y:S05]  /*7480*/  @P1 BRA `(.L_x_153) ;  /* 0x0000000400641947 */ /* 0x000fea0003800000 */
[----:B------:R-:W0:Y:S01]  /*7490*/  S2R R18, SR_CTAID.X ;  /* 0x0000000000127919 */ /* 0x000e220000002500 */
[----:B------:R-:W1:Y:S01]  /*74a0*/  LDC.64 R16, c[0x0][0x728] ;  /* 0x0001ca00ff107b82 */ /* 0x000e620000000a00 */
[----:B------:R-:W-:Y:S01]  /*74b0*/  ULDC UR6, c[0x0][0x150] ;  /* 0x0000540000067ab9 */ /* 0x000fe20000000800 */
[----:B------:R-:W-:Y:S01]  /*74c0*/  IMAD.MOV.U32 R14, RZ, RZ, R2 ;  /* 0x000000ffff0e7224 */ /* 0x000fe200078e0002 */
[----:B------:R-:W0:Y:S01]  /*74d0*/  S2R R24, SR_CTAID.Y ;  /* 0x0000000000187919 */ /* 0x000e220000002600 */
[----:B------:R-:W-:-:S04]  /*74e0*/  IMAD.MOV.U32 R15, RZ, RZ, R3 ;  /* 0x000000ffff0f7224 */ /* 0x000fc800078e0003 */
[----:B------:R-:W2:Y:S08]  /*74f0*/  LDC R23, c[0x0][0x144] ;  /* 0x00005100ff177b82 */ /* 0x000eb00000000800 */
[----:B------:R-:W2:Y:S08]  /*7500*/  LDC R6, c[0x0][0x730] ;  /* 0x0001cc00ff067b82 */ /* 0x000eb00000000800 */
[----:B------:R-:W2:Y:S01]  /*7510*/  LDC.64 R20, c[0x0][0x720] ;  /* 0x0001c800ff147b82 */ /* 0x000ea20000000a00 */
[----:B-1----:R-:W-:-:S04]  /*7520*/  ISETP.NE.U32.AND P1, PT, R16, RZ, PT ;  /* 0x000000ff1000720c */ /* 0x002fc80003f25070 */
[----:B------:R-:W-:Y:S02]  /*7530*/  ISETP.NE.AND.EX P1, PT, R17, RZ, PT, P1 ;  /* 0x000000ff1100720c */ /* 0x000fe40003f25310 */
[----:B0-----:R-:W-:-:S05]  /*7540*/  I2FP.F32.U32 R10, R18 ;  /* 0x00000012000a7245 */ /* 0x001fca0000201000 */
[----:B------:R-:W-:-:S04]  /*7550*/  FMUL R10, R10, UR6 ;  /* 0x000000060a0a7c20 */ /* 0x000fc80008400000 */
[----:B------:R0:W1:Y:S02]  /*7560*/  F2I.U32.TRUNC.NTZ R22, R10 ;  /* 0x0000000a00167305 */ /* 0x000064000020f000 */
[----:B------:R-:W-:Y:S05]  /*7570*/  @!P1 BRA `(.L_x_154) ;  /* 0x0000000000289947 */ /* 0x000fea0003800000 */
[----:B------:R-:W3:Y:S02]  /*7580*/  LDC R11, c[0x0][0x734] ;  /* 0x0001cd00ff0b7b82 */ /* 0x000ee40000000800 */
[----:B---3--:R-:W-:-:S05]  /*7590*/  IADD3 R15, P1, R2, R11, RZ ;  /* 0x0000000b020f7210 */ /* 0x008fca0007f3e0ff */
[----:B------:R-:W-:-:S04]  /*75a0*/  IMAD.X R19, RZ, RZ, R3, P1 ;  /* 0x000000ffff137224 */ /* 0x000fc800008e0603 */
[----:B0-----:R-:W-:-:S04]  /*75b0*/  IMAD.WIDE.U32 R10, R19, R16, RZ ;  /* 0x00000010130a7225 */ /* 0x001fc800078e00ff */
[----:B------:R-:W-:-:S04]  /*75c0*/  IMAD.WIDE.U32 R12, P1, R15, R17, R10 ;  /* 0x000000110f0c7225 */ /* 0x000fc8000782000a */
[----:B------:R-:W-:-:S04]  /*75d0*/  IMAD.WIDE.U32 R10, R15, R16, RZ ;  /* 0x000000100f0a7225 */ /* 0x000fc800078e00ff */
[----:B------:R-:W-:Y:S01]  /*75e0*/  IMAD.X R15, RZ, RZ, RZ, P1 ;  /* 0x000000ffff0f7224 */ /* 0x000fe200008e06ff */
[----:B------:R-:W-:Y:S01]  /*75f0*/  IADD3 RZ, P1, R11, R12, RZ ;  /* 0x0000000c0bff7210 */ /* 0x000fe20007f3e0ff */
[----:B------:R-:W-:-:S04]  /*7600*/  IMAD.MOV.U32 R14, RZ, RZ, R13 ;  /* 0x000000ffff0e7224 */ /* 0x000fc800078e000d */
[----:B------:R-:W-:-:S08]  /*7610*/  IMAD.WIDE.U32.X R14, R19, R17, R14, P1 ;  /* 0x00000011130e7225 */ /* 0x000fd000008e040e */
.L_x_154:
[----:B------:R-:W4:Y:S01]  /*7620*/  LDC.64 R28, c[0x0][0x740] ;  /* 0x0001d000ff1c7b82 */ /* 0x000f220000000a00 */
[-CC-:B--2---:R-:W-:Y:S01]  /*7630*/  SHF.R.U64 R19, R14, R6.reuse, R15.reuse ;  /* 0x000000060e137219 */ /* 0x184fe2000000120f */
[----:B-1----:R-:W-:Y:S01]  /*7640*/  IMAD.MOV R22, RZ, RZ, -R22 ;  /* 0x000000ffff167224 */ /* 0x002fe200078e0a16 */
[----:B------:R-:W-:Y:S01]  /*7650*/  SHF.R.U32.HI R6, RZ, R6, R15 ;  /* 0x00000006ff067219 */ /* 0x000fe2000001160f */
[----:B------:R-:W-:Y:S01]  /*7660*/  ULDC UR6, c[0x0][0x154] ;  /* 0x0000550000067ab9 */ /* 0x000fe20000000800 */
[----:B------:R-:W-:Y:S01]  /*7670*/  IADD3 R13, P1, RZ, -R19, RZ ;  /* 0x80000013ff0d7210 */ /* 0x000fe20007f3e0ff */
[----:B------:R-:W-:Y:S02]  /*7680*/  IMAD R25, R23, R22, R18 ;  /* 0x0000001617197224 */ /* 0x000fe400078e0212 */
[----:B------:R-:W1:Y:S01]  /*7690*/  LDC R12, c[0x0][0x718] ;  /* 0x0001c600ff0c7b82 */ /* 0x000e620000000800 */
[----:B------:R-:W-:Y:S02]  /*76a0*/  IMAD.MOV.U32 R15, RZ, RZ, 0x1 ;  /* 0x00000001ff0f7424 */ /* 0x000fe400078e00ff */
[----:B------:R-:W-:-:S04]  /*76b0*/  IMAD.X R11, RZ, RZ, ~R6, P1 ;  /* 0x000000ffff0b7224 */ /* 0x000fc800008e0e06 */
[-C--:B------:R-:W-:Y:S01]  /*76c0*/  IMAD R6, R11, R20.reuse, RZ ;  /* 0x000000140b067224 */ /* 0x080fe200078e02ff */
[----:B------:R-:W2:Y:S01]  /*76d0*/  LDC R14, c[0x0][0x708] ;  /* 0x0001c200ff0e7b82 */ /* 0x000ea20000000800 */
[----:B0-----:R-:W-:-:S04]  /*76e0*/  IMAD.WIDE.U32 R10, R13, R20, R2 ;  /* 0x000000140d0a7225 */ /* 0x001fc800078e0002 */
[----:B------:R-:W-:Y:S01]  /*76f0*/  IMAD R13, R13, R21, R6 ;  /* 0x000000150d0d7224 */ /* 0x000fe200078e0206 */
[----:B------:R-:W-:Y:S02]  /*7700*/  I2FP.F32.U32 R6, R24 ;  /* 0x0000001800067245 */ /* 0x000fe40000201000 */
[----:B---3--:R-:W0:Y:S01]  /*7710*/  LDC R26, c[0x0][0x758] ;  /* 0x0001d600ff1a7b82 */ /* 0x008e220000000800 */
[----:B------:R-:W-:Y:S01]  /*7720*/  IMAD.IADD R11, R11, 0x1, R13 ;  /* 0x000000010b0b7824 */ /* 0x000fe200078e020d */
[----:B----4-:R-:W-:Y:S01]  /*7730*/  ISETP.NE.U32.AND P1, PT, R28, RZ, PT ;  /* 0x000000ff1c00720c */ /* 0x010fe20003f25070 */
[----:B------:R-:W-:Y:S01]  /*7740*/  FMUL R6, R6, UR6 ;  /* 0x0000000606067c20 */ /* 0x000fe20008400000 */
[----:B------:R-:W-:Y:S02]  /*7750*/  MOV R13, 0xffffffff ;  /* 0xffffffff000d7802 */ /* 0x000fe40000000f00 */
[----:B------:R-:W-:Y:S01]  /*7760*/  ISETP.NE.AND.EX P1, PT, R29, RZ, PT, P1 ;  /* 0x000000ff1d00720c */ /* 0x000fe20003f25310 */
[----:B------:R3:W4:Y:S01]  /*7770*/  F2I.U32.TRUNC.NTZ R20, R6 ;  /* 0x0000000600147305 */ /* 0x000722000020f000 */
[----:B------:R-:W3:Y:S01]  /*7780*/  LDC R23, c[0x0][0x148] ;  /* 0x00005200ff177b82 */ /* 0x000ee20000000800 */
[----:B-1----:R-:W-:-:S02]  /*7790*/  SHF.R.U64 R18, R10, R12, R11 ;  /* 0x0000000c0a127219 */ /* 0x002fc4000000120b */
[----:B------:R-:W-:-:S05]  /*77a0*/  SHF.R.U32.HI R11, RZ, R12, R11 ;  /* 0x0000000cff0b7219 */ /* 0x000fca000001160b */
[----:B------:R-:W1:Y:S01]  /*77b0*/  LDC R22, c[0x0][0x700] ;  /* 0x0001c000ff167b82 */ /* 0x000e620000000800 */
[-CC-:B--2---:R-:W-:Y:S02]  /*77c0*/  SHF.R.U64 R16, R18, R14.reuse, R11.reuse ;  /* 0x0000000e12107219 */ /* 0x184fe4000000120b */
[----:B------:R-:W-:-:S05]  /*77d0*/  SHF.R.U32.HI R11, RZ, R14, R11 ;  /* 0x0000000eff0b7219 */ /* 0x000fca000001160b */
[----:B------:R-:W2:Y:S01]  /*77e0*/  LDC R30, c[0x0][0x748] ;  /* 0x0001d200ff1e7b82 */ /* 0x000ea20000000800 */
[-CC-:B0-----:R-:W-:Y:S02]  /*77f0*/  SHF.R.U64 R21, R16, R26.reuse, R11.reuse ;  /* 0x0000001a10157219 */ /* 0x181fe4000000120b */
[-C--:B------:R-:W-:Y:S02]  /*7800*/  SHF.L.U32 R13, R13, R26.reuse, RZ ;  /* 0x0000001a0d0d7219 */ /* 0x080fe400000006ff */
[-C--:B------:R-:W-:Y:S01]  /*7810*/  SHF.R.U32.HI R11, RZ, R26.reuse, R11 ;  /* 0x0000001aff0b7219 */ /* 0x080fe2000001160b */
[----:B------:R-:W-:Y:S01]  /*7820*/  IMAD.MOV.U32 R10, RZ, RZ, R21 ;  /* 0x000000ffff0a7224 */ /* 0x000fe200078e0015 */
[----:B------:R-:W-:Y:S01]  /*7830*/  SHF.L.U32 R86, R15, R26, RZ ;  /* 0x0000001a0f567219 */ /* 0x000fe200000006ff */
[----:B------:R-:W0:Y:S01]  /*7840*/  LDC R31, c[0x0][0x738] ;  /* 0x0001ce00ff1f7b82 */ /* 0x000e220000000800 */
[----:B------:R-:W-:-:S07]  /*7850*/  LOP3.LUT R27, RZ, R13, RZ, 0x33, !PT ;  /* 0x0000000dff1b7212 */ /* 0x000fce00078e33ff */
[----:B------:R-:W0:Y:S01]  /*7860*/  LDC R32, c[0x0][0x710] ;  /* 0x0001c400ff207b82 */ /* 0x000e220000000800 */
[----:B----4-:R-:W-:Y:S05]  /*7870*/  @!P1 BRA `(.L_x_155) ;  /* 0x0000000000289947 */ /* 0x010fea0003800000 */
[----:B---3--:R-:W3:Y:S02]  /*7880*/  LDC R6, c[0x0][0x74c] ;  /* 0x0001d300ff067b82 */ /* 0x008ee40000000800 */
[----:B---3--:R-:W-:-:S05]  /*7890*/  IADD3 R15, P1, R21, R6, RZ ;  /* 0x00000006150f7210 */ /* 0x008fca0007f3e0ff */
        /* <DEDUP_REMOVED lines=8> */
.L_x_155:
[----:B------:R-:W-:Y:S01]  /*7920*/  ISETP.NE.AND P1, PT, R0, 0x1, PT ;  /* 0x000000010000780c */ /* 0x000fe20003f25270 */
[----:B-1----:R-:W-:Y:S01]  /*7930*/  VIADD R13, R22, 0xffffffff ;  /* 0xffffffff160d7836 */ /* 0x002fe20000000000 */
[----:B--23--:R-:W-:Y:S01]  /*7940*/  SHF.R.U64 R6, R10, R30, R11 ;  /* 0x0000001e0a067219 */ /* 0x00cfe2000000120b */
[----:B------:R-:W-:Y:S01]  /*7950*/  IMAD.MOV R20, RZ, RZ, -R20 ;  /* 0x000000ffff147224 */ /* 0x000fe200078e0a14 */
[----:B------:R-:W-:-:S03]  /*7960*/  LOP3.LUT R11, R16, R27, RZ, 0xc0, !PT ;  /* 0x0000001b100b7212 */ /* 0x000fc600078ec0ff */
[----:B------:R-:W-:Y:S02]  /*7970*/  IMAD.MOV R10, RZ, RZ, -R6 ;  /* 0x000000ffff0a7224 */ /* 0x000fe400078e0a06 */
[----:B------:R-:W-:Y:S01]  /*7980*/  IMAD R86, R86, R6, R11 ;  /* 0x0000000656567224 */ /* 0x000fe200078e020b */
[----:B------:R-:W-:Y:S01]  /*7990*/  LOP3.LUT R11, R18, R13, RZ, 0xc0, !PT ;  /* 0x0000000d120b7212 */ /* 0x000fe200078ec0ff */
[----:B0-----:R-:W-:Y:S01]  /*79a0*/  IMAD R6, R10, R31, R21 ;  /* 0x0000001f0a067224 */ /* 0x001fe200078e0215 */
[----:B------:R-:W-:Y:S01]  /*79b0*/  MOV R10, 0x1 ;  /* 0x00000001000a7802 */ /* 0x000fe20000000f00 */
[----:B------:R-:W-:Y:S02]  /*79c0*/  @P1 IMAD R25, R23, R20, R24 ;  /* 0x0000001417191224 */ /* 0x000fe400078e0218 */
[----:B------:R-:W-:Y:S02]  /*79d0*/  IMAD R11, R6, R22, R11 ;  /* 0x00000016060b7224 */ /* 0x000fe400078e020b */
[----:B------:R-:W-:-:S02]  /*79e0*/  IMAD R86, R86, R32, R25 ;  /* 0x0000002056567224 */ /* 0x000fc400078e0219 */
[----:B------:R-:W-:-:S03]  /*79f0*/  IMAD.MOV.U32 R6, RZ, RZ, R19 ;  /* 0x000000ffff067224 */ /* 0x000fc600078e0013 */
[----:B------:R-:W-:Y:S02]  /*7a00*/  SEL R14, R11, R86, !P1 ;  /* 0x000000560b0e7207 */ /* 0x000fe40004800000 */
[----:B------:R-:W-:-:S07]  /*7a10*/  SEL R86, R86, R11, !P1 ;  /* 0x0000000b56567207 */ /* 0x000fce0004800000 */
.L_x_153:
[----:B------:R-:W-:Y:S01]  /*7a20*/  LOP3.LUT P1, RZ, R10, 0xff, RZ, 0xc0, !PT ;  /* 0x000000ff0aff7812 */ /* 0x000fe2000782c0ff */
[----:B------:R-:W-:-:S12]  /*7a30*/  IMAD.MOV.U32 R12, RZ, RZ, R86 ;  /* 0x000000ffff0c7224 */ /* 0x000fd800078e0056 */
[----:B------:R-:W-:Y:S05]  /*7a40*/  @P1 BRA `(.L_x_156) ;  /* 0xffffff9800001947 */ /* 0x000fea000383ffff */
[----:B------:R-:W-:Y:S05]  /*7a50*/  EXIT ;  /* 0x000000000000794d */ /* 0x000fea0003800000 */
.L_x_8:
[----:B0-----:R-:W-:Y:S01]  /*7a60*/  ULDC.64 UR4, c[0x0][0x750] ;  /* 0x0001d40000047ab9 */ /* 0x001fe20000000a00 */
[----:B------:R-:W-:Y:S01]  /*7a70*/  PRMT R12, RZ, 0x7610, R12 ;  /* 0x00007610ff0c7816 */ /* 0x000fe2000000000c */
[----:B------:R-:W-:Y:S01]  /*7a80*/  IMAD.MOV.U32 R8, RZ, RZ, -0x1 ;  /* 0xffffffffff087424 */ /* 0x000fe200078e00ff */
[----:B------:R-:W-:Y:S01]  /*7a90*/  ISETP.GE.U32.AND P0, PT, R2, UR4, PT ;  /* 0x0000000402007c0c */ /* 0x000fe2000bf06070 */
[----:B------:R-:W-:Y:S02]  /*7aa0*/  IMAD.MOV.U32 R7, RZ, RZ, -0x1 ;  /* 0xffffffffff077424 */ /* 0x000fe400078e00ff */
[----:B------:R-:W-:Y:S01]  /*7ab0*/  IMAD.MOV.U32 R21, RZ, RZ, -0x1 ;  /* 0xffffffffff157424 */ /* 0x000fe200078e00ff */
        /* <DEDUP_REMOVED lines=15> */
[----:B------:R-:W-:Y:S01]  /*7bb0*/  IMAD.WIDE.U32 R14, R7, R22, RZ ;  /* 0x00000016070e7225 */ /* 0x000fe200078e00ff */
[----:B------:R-:W-:-:S03]  /*7bc0*/  IADD3.X R19, RZ, RZ, RZ, P0, !PT ;  /* 0x000000ffff137210 */ /* 0x000fc600007fe4ff */
[----:B------:R-:W-:Y:S01]  /*7bd0*/  IMAD.MOV.U32 R18, RZ, RZ, R17 ;  /* 0x000000ffff127224 */ /* 0x000fe200078e0011 */
[----:B------:R-:W-:-:S05]  /*7be0*/  IADD3 RZ, P0, R15, R16, RZ ;  /* 0x000000100fff7210 */ /* 0x000fca0007f1e0ff */
[----:B------:R-:W-:-:S08]  /*7bf0*/  IMAD.WIDE.U32.X R18, R21, R23, R18, P0 ;  /* 0x0000001715127225 */ /* 0x000fd000000e0412 */
.L_x_158:
[----:B------:R-:W0:Y:S01]  /*7c00*/  LDC.64 R30, c[0x0][0x740] ;  /* 0x0001d000ff1e7b82 */ /* 0x000e220000000a00 */
[-CC-:B------:R-:W-:Y:S01]  /*7c10*/  SHF.R.U64 R22, R18, R8.reuse, R19.reuse ;  /* 0x0000000812167219 */ /* 0x180fe20000001213 */
[----:B------:R-:W-:Y:S01]  /*7c20*/  IMAD.MOV.U32 R27, RZ, RZ, 0x1 ;  /* 0x00000001ff1b7424 */ /* 0x000fe200078e00ff */
[----:B------:R-:W-:Y:S02]  /*7c30*/  SHF.R.U32.HI R7, RZ, R8, R19 ;  /* 0x00000008ff077219 */ /* 0x000fe40000011613 */
[----:B------:R-:W-:-:S03]  /*7c40*/  IADD3 R17, P0, RZ, -R22, RZ ;  /* 0x80000016ff117210 */ /* 0x000fc60007f1e0ff */
[----:B------:R-:W1:Y:S02]  /*7c50*/  LDC R16, c[0x0][0x718] ;  /* 0x0001c600ff107b82 */ /* 0x000e640000000800 */
[----:B------:R-:W-:Y:S02]  /*7c60*/  IMAD.X R7, RZ, RZ, ~R7, P0 ;  /* 0x000000ffff077224 */ /* 0x000fe400000e0e07 */
[----:B------:R-:W-:-:S04]  /*7c70*/  IMAD.WIDE.U32 R14, R17, R24, R2 ;  /* 0x00000018110e7225 */ /* 0x000fc800078e0002 */
[----:B------:R-:W2:Y:S01]  /*7c80*/  LDC R18, c[0x0][0x708] ;  /* 0x0001c200ff127b82 */ /* 0x000ea20000000800 */
[----:B------:R-:W-:-:S04]  /*7c90*/  IMAD R8, R7, R24, RZ ;  /* 0x0000001807087224 */ /* 0x000fc800078e02ff */
[----:B------:R-:W-:-:S03]  /*7ca0*/  IMAD R7, R17, R25, R8 ;  /* 0x0000001911077224 */ /* 0x000fc600078e0208 */
[----:B------:R-:W3:Y:S01]  /*7cb0*/  LDC R28, c[0x0][0x758] ;  /* 0x0001d600ff1c7b82 */ /* 0x000ee20000000800 */
[----:B------:R-:W-:Y:S01]  /*7cc0*/  IMAD.IADD R7, R15, 0x1, R7 ;  /* 0x000000010f077824 */ /* 0x000fe200078e0207 */
[----:B0-----:R-:W-:Y:S01]  /*7cd0*/  ISETP.NE.U32.AND P0, PT, R30, RZ, PT ;  /* 0x000000ff1e00720c */ /* 0x001fe20003f05070 */
[----:B------:R-:W-:-:S03]  /*7ce0*/  IMAD.MOV.U32 R15, RZ, RZ, -0x1 ;  /* 0xffffffffff0f7424 */ /* 0x000fc600078e00ff */
[----:B------:R-:W-:Y:S02]  /*7cf0*/  ISETP.NE.AND.EX P0, PT, R31, RZ, PT, P0 ;  /* 0x000000ff1f00720c */ /* 0x000fe40003f05300 */
[----:B------:R-:W0:Y:S01]  /*7d00*/  LDC R23, c[0x0][0x700] ;  /* 0x0001c000ff177b82 */ /* 0x000e220000000800 */
[-CC-:B-1----:R-:W-:Y:S02]  /*7d10*/  SHF.R.U64 R12, R14, R16.reuse, R7.reuse ;  /* 0x000000100e0c7219 */ /* 0x182fe40000001207 */
[----:B------:R-:W-:-:S05]  /*7d20*/  SHF.R.U32.HI R7, RZ, R16, R7 ;  /* 0x00000010ff077219 */ /* 0x000fca0000011607 */
[----:B------:R-:W1:Y:S01]  /*7d30*/  LDC R8, c[0x0][0x748] ;  /* 0x0001d200ff087b82 */ /* 0x000e620000000800 */
[-CC-:B--2---:R-:W-:Y:S02]  /*7d40*/  SHF.R.U64 R24, R12, R18.reuse, R7.reuse ;  /* 0x000000120c187219 */ /* 0x184fe40000001207 */
[----:B------:R-:W-:-:S05]  /*7d50*/  SHF.R.U32.HI R7, RZ, R18, R7 ;  /* 0x00000012ff077219 */ /* 0x000fca0000011607 */
[----:B------:R-:W2:Y:S01]  /*7d60*/  LDC R25, c[0x0][0x738] ;  /* 0x0001ce00ff197b82 */ /* 0x000ea20000000800 */
[-C--:B---3--:R-:W-:Y:S02]  /*7d70*/  SHF.L.U32 R14, R15, R28.reuse, RZ ;  /* 0x0000001c0f0e7219 */ /* 0x088fe400000006ff */
[--C-:B------:R-:W-:Y:S02]  /*7d80*/  SHF.R.U64 R26, R24, R28, R7.reuse ;  /* 0x0000001c181a7219 */ /* 0x100fe40000001207 */
[----:B------:R-:W-:Y:S02]  /*7d90*/  LOP3.LUT R29, RZ, R14, RZ, 0x33, !PT ;  /* 0x0000000eff1d7212 */ /* 0x000fe400078e33ff */
[----:B------:R-:W-:Y:S01]  /*7da0*/  SHF.R.U32.HI R15, RZ, R28, R7 ;  /* 0x0000001cff0f7219 */ /* 0x000fe20000011607 */
[----:B------:R-:W3:Y:S01]  /*7db0*/  LDC R32, c[0x0][0x710] ;  /* 0x0001c400ff207b82 */ /* 0x000ee20000000800 */
[----:B------:R-:W-:Y:S01]  /*7dc0*/  IMAD.MOV.U32 R14, RZ, RZ, R26 ;  /* 0x000000ffff0e7224 */ /* 0x000fe200078e001a */
[----:B------:R-:W-:Y:S06]  /*7dd0*/  @!P0 BRA `(.L_x_159) ;  /* 0x0000000000288947 */ /* 0x000fec0003800000 */
[----:B------:R-:W4:Y:S02]  /*7de0*/  LDC R7, c[0x0][0x74c] ;  /* 0x0001d300ff077b82 */ /* 0x000f240000000800 */
[----:B----4-:R-:W-:-:S05]  /*7df0*/  IADD3 R7, P0, R26, R7, RZ ;  /* 0x000000071a077210 */ /* 0x010fca0007f1e0ff */
[----:B------:R-:W-:-:S04]  /*7e00*/  IMAD.X R21, RZ, RZ, R15, P0 ;  /* 0x000000ffff157224 */ /* 0x000fc800000e060f */
[----:B------:R-:W-:-:S04]  /*7e10*/  IMAD.WIDE.U32 R14, R21, R30, RZ ;  /* 0x0000001e150e7225 */ /* 0x000fc800078e00ff */
[----:B------:R-:W-:-:S04]  /*7e20*/  IMAD.WIDE.U32 R16, P0, R7, R31, R14 ;  /* 0x0000001f07107225 */ /* 0x000fc8000780000e */
[----:B------:R-:W-:Y:S01]  /*7e30*/  IMAD.WIDE.U32 R14, R7, R30, RZ ;  /* 0x0000001e070e7225 */ /* 0x000fe200078e00ff */
[----:B------:R-:W-:-:S03]  /*7e40*/  MOV R18, R17 ;  /* 0x0000001100127202 */ /* 0x000fc60000000f00 */
[----:B------:R-:W-:Y:S01]  /*7e50*/  IMAD.X R19, RZ, RZ, RZ, P0 ;  /* 0x000000ffff137224 */ /* 0x000fe200000e06ff */
[----:B------:R-:W-:-:S05]  /*7e60*/  IADD3 RZ, P0, R15, R16, RZ ;  /* 0x000000100fff7210 */ /* 0x000fca0007f1e0ff */
[----:B------:R-:W-:-:S08]  /*7e70*/  IMAD.WIDE.U32.X R14, R21, R31, R18, P0 ;  /* 0x0000001f150e7225 */ /* 0x000fd000000e0412 */
.L_x_159:
[----:B------:R-:W-:Y:S01]  /*7e80*/  ISETP.NE.AND P0, PT, R0, 0x1, PT ;  /* 0x000000010000780c */ /* 0x000fe20003f05270 */
[----:B------:R-:W-:Y:S01]  /*7e90*/  IMAD.MOV.U32 R21, RZ, RZ, R22 ;  /* 0x000000ffff157224 */ /* 0x000fe200078e0016 */
[----:B-1----:R-:W-:Y:S01]  /*7ea0*/  SHF.R.U64 R8, R14, R8, R15 ;  /* 0x000000080e087219 */ /* 0x002fe2000000120f */
[----:B0-----:R-:W-:Y:S01]  /*7eb0*/  VIADD R15, R23, 0xffffffff ;  /* 0xffffffff170f7836 */ /* 0x001fe20000000000 */
[----:B------:R-:W-:Y:S02]  /*7ec0*/  SHF.L.U32 R27, R27, R28, RZ ;  /* 0x0000001c1b1b7219 */ /* 0x000fe400000006ff */
[----:B------:R-:W-:Y:S01]  /*7ed0*/  LOP3.LUT R7, R24, R29, RZ, 0xc0, !PT ;  /* 0x0000001d18077212 */ /* 0x000fe200078ec0ff */
[----:B------:R-:W-:Y:S01]  /*7ee0*/  IMAD.MOV R11, RZ, RZ, -R8 ;  /* 0x000000ffff0b7224 */ /* 0x000fe200078e0a08 */
[----:B------:R-:W-:-:S03]  /*7ef0*/  LOP3.LUT R12, R12, R15, RZ, 0xc0, !PT ;  /* 0x0000000f0c0c7212 */ /* 0x000fc600078ec0ff */
[----:B------:R-:W-:Y:S02]  /*7f00*/  IMAD R8, R27, R8, R7 ;  /* 0x000000081b087224 */ /* 0x000fe400078e0207 */
[----:B------:R-:W-:Y:S02]  /*7f10*/  @P0 IMAD R9, R13, R20, R10 ;  /* 0x000000140d090224 */ /* 0x000fe400078e020a */
[----:B--2---:R-:W-:Y:S02]  /*7f20*/  IMAD R7, R11, R25, R26 ;  /* 0x000000190b077224 */ /* 0x004fe400078e021a */
[----:B---3--:R-:W-:Y:S02]  /*7f30*/  IMAD R8, R8, R32, R9 ;  /* 0x0000002008087224 */ /* 0x008fe400078e0209 */
[----:B------:R-:W-:Y:S02]  /*7f40*/  IMAD R9, R7, R23, R12 ;  /* 0x0000001707097224 */ /* 0x000fe400078e020c */
[----:B------:R-:W-:-:S03]  /*7f50*/  IMAD.MOV.U32 R10, RZ, RZ, 0x1 ;  /* 0x00000001ff0a7424 */ /* 0x000fc600078e00ff */
[----:B------:R-:W-:Y:S02]  /*7f60*/  SEL R7, R9, R8, !P0 ;  /* 0x0000000809077207 */ /* 0x000fe40004000000 */
[----:B------:R-:W-:Y:S02]  /*7f70*/  PRMT R12, R10, 0x7610, R12 ;  /* 0x000076100a0c7816 */ /* 0x000fe4000000000c */
[----:B------:R-:W-:-:S07]  /*7f80*/  SEL R8, R8, R9, !P0 ;  /* 0x0000000908087207 */ /* 0x000fce0004000000 */
.L_x_157:
[----:B------:R-:W-:-:S08]  /*7f90*/  NOP ;  /* 0x0000000000007918 */ /* 0x000fd00000000000 */
[----:B------:R-:W0:-:S00]  /*7fa0*/  USETMAXREG.DEALLOC.CTAPOOL 0x28 ;  /* 0x00000028000079c8 */ /* 0x000e0000080e0500 */
[----:B0-----:R-:W-:-:S13]  /*7fb0*/  ISETP.NE.AND P0, PT, R6, RZ, PT ;  /* 0x000000ff0600720c */ /* 0x001fda0003f05270 */
[----:B------:R-:W-:Y:S05]  /*7fc0*/  @P0 EXIT ;  /* 0x000000000000094d */ /* 0x000fea0003800000 */
[----:B------:R-:W-:Y:S01]  /*7fd0*/  LOP3.LUT P0, RZ, R12, 0xff, RZ, 0xc0, !PT ;  /* 0x000000ff0cff7812 */ /* 0x000fe2000780c0ff */
[----:B------:R-:W-:Y:S02]  /*7fe0*/  IMAD.MOV.U32 R10, RZ, RZ, 0x1 ;  /* 0x00000001ff0a7424 */ /* 0x000fe400078e00ff */
[----:B------:R-:W-:-:S10]  /*7ff0*/  IMAD.MOV.U32 R11, RZ, RZ, RZ ;  /* 0x000000ffff0b7224 */ /* 0x000fd400078e00ff */
[----:B------:R-:W-:Y:S05]  /*8000*/  @!P0 BRA `(.L_x_160) ;  /* 0x0000000c008c8947 */ /* 0x000fea0003800000 */
[----:B------:R-:W0:Y:S01]  /*8010*/  LDC R6, c[0x0][0x28c] ;  /* 0x0000a300ff067b82 */ /* 0x000e220000000800 */
[----:B------:R-:W1:Y:S01]  /*8020*/  S2R R18, SR_CgaCtaId ;  /* 0x0000000000127919 */ /* 0x000e620000008800 */
[----:B------:R-:W-:Y:S01]  /*8030*/  ULDC UR5, c[0x0][0x758] ;  /* 0x0001d60000057ab9 */ /* 0x000fe20000000800 */
[----:B------:R-:W-:Y:S01]  /*8040*/  UMOV UR7, 0xffffffff ;  /* 0xffffffff00077882 */ /* 0x000fe20000000000 */
[----:B------:R-:W-:Y:S01]  /*8050*/  ULDC UR6, c[0x0][0xc] ;  /* 0x0000030000067ab9 */ /* 0x000fe20000000800 */
[----:B------:R-:W-:Y:S01]  /*8060*/  USHF.L.U32 UR9, UR7, UR5, URZ ;  /* 0x0000000507097299 */ /* 0x000fe2000800063f */
[----:B------:R-:W-:Y:S01]  /*8070*/  BSSY B0, `(.L_x_160) ;  /* 0x00000dc000007945 */ /* 0x000fe20003800000 */
[----:B------:R-:W-:Y:S01]  /*8080*/  UMOV UR8, 0x1 ;  /* 0x0000000100087882 */ /* 0x000fe20000000000 */
[----:B------:R-:W-:Y:S01]  /*8090*/  ULDC UR7, c[0x0][0x10] ;  /* 0x0000040000077ab9 */ /* 0x000fe20000000800 */
[----:B------:R-:W-:Y:S01]  /*80a0*/  USHF.L.U32 UR5, UR8, UR5, URZ ;  /* 0x0000000508057299 */ /* 0x000fe2000800063f */
[----:B------:R-:W-:Y:S01]  /*80b0*/  IMAD.MOV.U32 R13, RZ, RZ, 0x1 ;  /* 0x00000001ff0d7424 */ /* 0x000fe200078e00ff */
[----:B------:R-:W-:Y:S01]  /*80c0*/  UIMAD.WIDE.U32 UR6, UR6, UR7, URZ ;  /* 0x00000007060672a5 */ /* 0x000fe2000f8e003f */
[----:B------:R-:W-:Y:S01]  /*80d0*/  LOP3.LUT R12, R5, 0x2, RZ, 0xfc, !PT ;  /* 0x00000002050c7812 */ /* 0x000fe200078efcff */
[----:B------:R-:W-:Y:S01]  /*80e0*/  ULDC UR8, c[0x0][0x14] ;  /* 0x0000050000087ab9 */ /* 0x000fe20000000800 */
[----:B------:R-:W-:Y:S01]  /*80f0*/  MOV R10, 0x1 ;  /* 0x00000001000a7802 */ /* 0x000fe20000000f00 */
[----:B------:R-:W-:Y:S01]  /*8100*/  UIMAD.WIDE.U32 UR32, UR6, UR8, URZ ;  /* 0x00000008062072a5 */ /* 0x000fe2000f8e003f */
[----:B------:R-:W-:Y:S01]  /*8110*/  IMAD.MOV.U32 R11, RZ, RZ, RZ ;  /* 0x000000ffff0b7224 */ /* 0x000fe200078e00ff */
[----:B------:R-:W-:Y:S01]  /*8120*/  UIMAD UR7, UR7, UR8, URZ ;  /* 0x00000008070772a4 */ /* 0x000fe2000f8e023f */
[----:B------:R-:W-:Y:S01]  /*8130*/  ULDC UR4, c[0x0][0x700] ;  /* 0x0001c00000047ab9 */ /* 0x000fe20000000800 */
[----:B------:R-:W-:-:S02]  /*8140*/  ULOP3.LUT UR6, URZ, UR9, URZ, 0x33, !UPT ;  /* 0x000000093f067292 */ /* 0x000fc4000f8e333f */
[----:B------:R-:W-:Y:S01]  /*8150*/  UIADD3 UR4, UR4, -0x1, URZ ;  /* 0xffffffff04047890 */ /* 0x000fe2000fffe03f */
[----:B0-----:R-:W-:Y:S01]  /*8160*/  VIADD R6, R6, 0x7f ;  /* 0x0000007f06067836 */ /* 0x001fe20000000000 */
[----:B------:R-:W-:Y:S01]  /*8170*/  UIADD3 UR7, UR33, UR7, URZ ;  /* 0x0000000721077290 */ /* 0x000fe2000fffe03f */
[----:B------:R-:W-:-:S03]  /*8180*/  ULDC.64 UR34, c[0x0][0x198] ;  /* 0x0000660000227ab9 */ /* 0x000fc60000000a00 */
[----:B------:R-:W-:-:S04]  /*8190*/  SHF.R.S32.HI R9, RZ, 0x1f, R6 ;  /* 0x0000001fff097819 */ /* 0x000fc80000011406 */
[----:B------:R-:W-:Y:S01]  /*81a0*/  LEA.HI R9, R9, R6, RZ, 0x7 ;  /* 0x0000000609097211 */ /* 0x000fe200078f38ff */
[C---:B-1----:R-:W-:Y:S02]  /*81b0*/  IMAD.SHL.U32 R14, R18.reuse, 0x80, RZ ;  /* 0x00000080120e7824 */ /* 0x042fe400078e00ff */
[C---:B------:R-:W-:Y:S01]  /*81c0*/  IMAD.SHL.U32 R15, R18.reuse, 0x2000, RZ ;  /* 0x00002000120f7824 */ /* 0x040fe200078e00ff */
[----:B------:R-:W-:Y:S01]  /*81d0*/  SHF.R.S32.HI R16, RZ, 0x7, R9 ;  /* 0x00000007ff107819 */ /* 0x000fe20000011409 */
[----:B------:R-:W-:Y:S01]  /*81e0*/  IMAD.SHL.U32 R17, R18, 0x2, RZ ;  /* 0x0000000212117824 */ /* 0x000fe200078e00ff */
[----:B------:R-:W-:Y:S01]  /*81f0*/  LOP3.LUT R14, R14, 0x80, RZ, 0xc0, !PT ;  /* 0x000000800e0e7812 */ /* 0x000fe200078ec0ff */
[----:B------:R-:W-:Y:S01]  /*8200*/  IMAD.SHL.U32 R18, R18, 0x800, RZ ;  /* 0x0000080012127824 */ /* 0x000fe200078e00ff */
[----:B------:R-:W-:Y:S01]  /*8210*/  LOP3.LUT R15, R15, 0x2000, RZ, 0xc0, !PT ;  /* 0x000020000f0f7812 */ /* 0x000fe200078ec0ff */
[----:B------:R-:W-:Y:S01]  /*8220*/  VIADD R19, R16, 0x1 ;  /* 0x0000000110137836 */ /* 0x000fe20000000000 */
[----:B------:R-:W-:-:S02]  /*8230*/  LOP3.LUT R17, R17, 0x2, RZ, 0xc0, !PT ;  /* 0x0000000211117812 */ /* 0x000fc400078ec0ff */
[----:B------:R-:W-:-:S07]  /*8240*/  LOP3.LUT R18, R18, 0x800, RZ, 0xc0, !PT ;  /* 0x0000080012127812 */ /* 0x000fce00078ec0ff */
.L_x_171:
[----:B------:R-:W-:-:S03]  /*8250*/  UMOV UR8, 0xffffffff ;  /* 0xffffffff00087882 */ /* 0x000fc60000000000 */
[----:B------:R-:W-:Y:S05]  /*8260*/  BRA.DIV UR8, `(.L_x_161) ;  /* 0x00000012085c7947 */ /* 0x000fea000b800000 */
[----:B------:R-:W-:-:S13]  /*8270*/  ELECT P0, URZ, PT ;  /* 0x00000000003f782f */ /* 0x000fda0003800000 */
.L_x_186:
[----:B------:R-:W0:Y:S01]  /*8280*/  LDC R6, c[0x0][0x28c] ;  /* 0x0000a300ff067b82 */ /* 0x000e220000000800 */
[----:B------:R-:W-:Y:S01]  /*8290*/  BSSY B1, `(.L_x_162) ;  /* 0x0000047000017945 */ /* 0x000fe20003800000 */
[----:B0-----:R-:W-:-:S13]  /*82a0*/  ISETP.LT.OR P0, PT, R6, 0x1, !P0 ;  /* 0x000000010600780c */ /* 0x001fda0004701670 */
[----:B------:R-:W-:Y:S05]  /*82b0*/  @P0 BRA `(.L_x_163) ;  /* 0x0000000400100947 */ /* 0x000fea0003800000 */
[C---:B------:R-:W-:Y:S01]  /*82c0*/  IMAD R24, R8.reuse, 0x4, R17 ;  /* 0x0000000408187824 */ /* 0x040fe200078e0211 */
[----:B------:R-:W-:Y:S01]  /*82d0*/  LEA R8, R8, R14, 0x8 ;  /* 0x0000000e08087211 */ /* 0x000fe200078e40ff */
[----:B------:R-:W-:Y:S01]  /*82e0*/  IMAD.SHL.U32 R7, R7, 0x40, RZ ;  /* 0x0000004007077824 */ /* 0x000fe200078e00ff */
[----:B------:R-:W-:Y:S01]  /*82f0*/  CS2R R28, SRZ ;  /* 0x00000000001c7805 */ /* 0x000fe2000001ff00 */
[----:B------:R-:W-:Y:S02]  /*8300*/  IMAD.MOV.U32 R26, RZ, RZ, RZ ;  /* 0x000000ffff1a7224 */ /* 0x000fe400078e00ff */
[----:B------:R-:W-:Y:S02]  /*8310*/  IMAD.MOV.U32 R6, RZ, RZ, R19 ;  /* 0x000000ffff067224 */ /* 0x000fe400078e0013 */
[----:B------:R-:W-:Y:S02]  /*8320*/  IMAD.MOV.U32 R9, RZ, RZ, R10 ;  /* 0x000000ffff097224 */ /* 0x000fe400078e000a */
[----:B------:R-:W-:-:S07]  /*8330*/  IMAD.MOV.U32 R20, RZ, RZ, R11 ;  /* 0x000000ffff147224 */ /* 0x000fce00078e000b */
.L_x_166:
[----:B------:R-:W0:Y:S01]  /*8340*/  S2R R23, SR_CgaCtaId ;  /* 0x0000000000177919 */ /* 0x000e220000008800 */
[----:B------:R-:W-:Y:S02]  /*8350*/  MOV R22, 0x400 ;  /* 0x0000040000167802 */ /* 0x000fe40000000f00 */
[----:B------:R-:W-:Y:S02]  /*8360*/  LOP3.LUT P1, RZ, R4, 0x7f, RZ, 0xc0, !PT ;  /* 0x0000007f04ff7812 */ /* 0x000fe4000782c0ff */
[----:B0-----:R-:W-:Y:S02]  /*8370*/  LEA R27, R23, R22, 0x18 ;  /* 0x00000016171b7211 */ /* 0x001fe400078ec0ff */
[----:B------:R-:W-:-:S09]  /*8380*/  SHF.L.U32 R22, R9, 0x1f, RZ ;  /* 0x0000001f09167819 */ /* 0x000fd200000006ff */
[----:B------:R-:W0:Y:S01]  /*8390*/  @!P1 LDC R23, c[0x0][0x640] ;  /* 0x00019000ff179b82 */ /* 0x000e220000000800 */
[----:B------:R-:W-:-:S04]  /*83a0*/  IMAD R25, R20, 0x8, R27 ;  /* 0x0000000814197824 */ /* 0x000fc800078e021b */
[----:B------:R-:W1:Y:S02]  /*83b0*/  SYNCS.PHASECHK.TRANS64.TRYWAIT P0, [R25+URZ+0x40], R22 ;  /* 0x00004016190075a7 */ /* 0x000e64000800017f */
[----:B-1----:R-:W-:Y:S05]  /*83c0*/  @!P0 BRA `(.L_x_164) ;  /* 0x0000001000248947 */ /* 0x002fea0003800000 */
.L_x_187:
[----:B-1----:R-:W-:Y:S01]  /*83d0*/  PRMT R22, R12, 0x9910, RZ ;  /* 0x000099100c167816 */ /* 0x002fe200000000ff */
[----:B0-----:R0:W-:Y:S03]  /*83e0*/  @!P1 SYNCS.ARRIVE.TRANS64 RZ, [R25+URZ], R23 ;  /* 0x0000001719ff99a7 */ /* 0x0011e6000800003f */
[----:B------:R-:W-:-:S13]  /*83f0*/  ISETP.NE.AND P0, PT, R22, 0x2, PT ;  /* 0x000000021600780c */ /* 0x000fda0003f05270 */
[----:B0-----:R-:W-:Y:S05]  /*8400*/  @P0 BRA `(.L_x_165) ;  /* 0x0000000000040947 */ /* 0x001fea0003800000 */
[----:B------:R-:W-:Y:S01]  /*8410*/  BPT.TRAP 0x1 ;  /* 0x000000040000795c */ /* 0x000fe20000300000 */
.L_x_165:
[C---:B------:R-:W-:Y:S01]  /*8420*/  IMAD R22, R20.reuse, 0x4000, R15 ;  /* 0x0000400014167824 */ /* 0x040fe200078e020f */
[----:B------:R-:W-:Y:S01]  /*8430*/  R2UR UR9, R27 ;  /* 0x000000001b0972ca */ /* 0x000fe200000e0000 */
[----:B------:R-:W-:Y:S01]  /*8440*/  IMAD R27, R20, 0x2000, R27 ;  /* 0x00002000141b7824 */ /* 0x000fe200078e021b */
[----:B------:R-:W-:Y:S01]  /*8450*/  R2UR UR25, R25 ;  /* 0x00000000191972ca */ /* 0x000fe200000e0000 */
[----:B------:R-:W-:Y:S01]  /*8460*/  VIADD R6, R6, 0xffffffff ;  /* 0xffffffff06067836 */ /* 0x000fe20000000000 */
[----:B------:R-:W-:Y:S01]  /*8470*/  R2UR UR24, R22 ;  /* 0x00000000161872ca */ /* 0x000fe200000e0000 */
[----:B------:R-:W-:Y:S01]  /*8480*/  IMAD R22, R20, 0x1000, R18 ;  /* 0x0000100014167824 */ /* 0x000fe200078e0212 */
[----:B------:R-:W-:Y:S01]  /*8490*/  R2UR UR16, R27 ;  /* 0x000000001b1072ca */ /* 0x000fe200000e0000 */
[----:B------:R-:W-:Y:S01]  /*84a0*/  UIADD3 UR14, UP0, UR34, 0xf0, URZ ;  /* 0x000000f0220e7890 */ /* 0x000fe2000ff1e03f */
[----:B------:R-:W-:Y:S01]  /*84b0*/  R2UR UR28, R21 ;  /* 0x00000000151c72ca */ /* 0x000fe200000e0000 */
[----:B------:R-:W-:Y:S01]  /*84c0*/  UIADD3 UR22, UP1, UR34, 0x1f0, URZ ;  /* 0x000001f022167890 */ /* 0x000fe2000ff3e03f */
[----:B------:R-:W-:Y:S01]  /*84d0*/  R2UR UR8, R22 ;  /* 0x00000000160872ca */ /* 0x000fe200000e0000 */
[----:B------:R-:W-:Y:S01]  /*84e0*/  UIADD3 UR36, UP2, UR34, 0x2f0, URZ ;  /* 0x000002f022247890 */ /* 0x000fe2000ff5e03f */
[----:B------:R-:W-:Y:S01]  /*84f0*/  R2UR UR26, R29 ;  /* 0x000000001d1a72ca */ /* 0x000fe200000e0000 */
[----:B------:R-:W-:Y:S01]  /*8500*/  UIADD3.X UR15, URZ, UR35, URZ, UP0, !UPT ;  /* 0x000000233f0f7290 */ /* 0x000fe200087fe43f */
[----:B------:R-:W-:Y:S01]  /*8510*/  R2UR UR27, R8 ;  /* 0x00000000081b72ca */ /* 0x000fe200000e0000 */
[----:B------:R-:W-:Y:S01]  /*8520*/  UIADD3.X UR23, URZ, UR35, URZ, UP1, !UPT ;  /* 0x000000233f177290 */ /* 0x000fe20008ffe43f */
[----:B------:R-:W-:Y:S01]  /*8530*/  R2UR UR11, R24 ;  /* 0x00000000180b72ca */ /* 0x000fe200000e0000 */
[----:B------:R-:W-:Y:S01]  /*8540*/  UIADD3 UR24, UR9, 0x180, UR24 ;  /* 0x0000018009187890 */ /* 0x000fe2000fffe018 */
[----:B------:R-:W-:Y:S01]  /*8550*/  R2UR UR12, R28 ;  /* 0x000000001c0c72ca */ /* 0x000fe200000e0000 */
[----:B------:R-:W-:Y:S01]  /*8560*/  UIADD3.X UR37, URZ, UR35, URZ, UP2, !UPT ;  /* 0x000000233f257290 */ /* 0x000fe200097fe43f */
[----:B------:R-:W-:Y:S01]  /*8570*/  R2UR UR18, R26 ;  /* 0x000000001a1272ca */ /* 0x000fe200000e0000 */
[----:B------:R-:W-:Y:S01]  /*8580*/  UIADD3 UR16, UR16, 0x20180, URZ ;  /* 0x0002018010107890 */ /* 0x000fe2000fffe03f */
[----:B------:R-:W-:Y:S01]  /*8590*/  R2UR UR19, R7 ;  /* 0x00000000071372ca */ /* 0x000fe200000e0000 */
[----:B------:R-:W-:Y:S01]  /*85a0*/  UIADD3 UR8, UR9, 0x30180, UR8 ;  /* 0x0003018009087890 */ /* 0x000fe2000fffe008 */
[----:B------:R-:W-:Y:S01]  /*85b0*/  ISETP.GT.AND P1, PT, R6, 0x1, PT ;  /* 0x000000010600780c */ /* 0x000fe20003f24270 */
[----:B------:R-:W-:Y:S01]  /*85c0*/  UMOV UR21, 0x30000 ;  /* 0x0003000000157882 */ /* 0x000fe20000000000 */
[----:B------:R-:W-:Y:S01]  /*85d0*/  IADD3 R20, R20, 0x1, RZ ;  /* 0x0000000114147810 */ /* 0x000fe20007ffe0ff */
[----:B------:R-:W-:Y:S01]  /*85e0*/  UMOV UR30, 0x0 ;  /* 0x00000000001e7882 */ /* 0x000fe20000000000 */
[----:B------:R-:W-:Y:S01]  /*85f0*/  UMOV UR31, 0x10000000 ;  /* 0x10000000001f7882 */ /* 0x000fe20000000000 */
[----:B------:R-:W-:Y:S01]  /*8600*/  UMOV UR10, URZ ;  /* 0x0000003f000a7c82 */ /* 0x000fe20008000000 */
[----:B------:R-:W-:Y:S01]  /*8610*/  ISETP.NE.AND P0, PT, R20, 0x8, PT ;  /* 0x000000081400780c */ /* 0x000fe20003f05270 */
[----:B------:R-:W-:Y:S01]  /*8620*/  UMOV UR9, UR25 ;  /* 0x0000001900097c82 */ /* 0x000fe20008000000 */
[----:B------:R-:W-:Y:S01]  /*8630*/  UMOV UR13, UR28 ;  /* 0x0000001c000d7c82 */ /* 0x000fe20008000000 */
[----:B------:R0:W-:Y:S01]  /*8640*/  UTMALDG.3D.MULTICAST [UR24], [UR14], UR21, desc[UR30] ;  /* 0x00001e180e0073b4 */ /* 0x0001e20008011815 */
[----:B------:R-:W-:Y:S01]  /*8650*/  UMOV UR17, UR25 ;  /* 0x0000001900117c82 */ /* 0x000fe20008000000 */
[----:B------:R-:W-:Y:S01]  /*8660*/  UMOV UR20, UR28 ;  /* 0x0000001c00147c82 */ /* 0x000fe20008000000 */
[----:B------:R-:W-:Y:S01]  /*8670*/  SEL R22, RZ, 0x1, P0 ;  /* 0x00000001ff167807 */ /* 0x000fe20000000000 */
[----:B------:R-:W-:Y:S01]  /*8680*/  VIADD R28, R28, 0x1 ;  /* 0x000000011c1c7836 */ /* 0x000fe20000000000 */
[----:B------:R-:W-:Y:S01]  /*8690*/  SEL R20, R20, RZ, P0 ;  /* 0x000000ff14147207 */ /* 0x000fe20000000000 */
[----:B------:R-:W-:Y:S01]  /*86a0*/  VIADD R29, R29, 0x40 ;  /* 0x000000401d1d7836 */ /* 0x000fe20000000000 */
[----:B------:R-:W-:Y:S01]  /*86b0*/  LOP3.LUT R9, R9, R22, RZ, 0x3c, !PT ;  /* 0x0000001609097212 */ /* 0x000fe200078e3cff */
[----:B------:R0:W-:Y:S01]  /*86c0*/  UTMALDG.4D.MULTICAST [UR8], [UR22], UR21, desc[UR30] ;  /* 0x00001e08160073b4 */ /* 0x0001e20008019815 */
[----:B------:R-:W-:Y:S01]  /*86d0*/  VIADD R26, R26, 0x80 ;  /* 0x000000801a1a7836 */ /* 0x000fe20000000000 */
[----:B------:R0:W-:Y:S02]  /*86e0*/  UTMALDG.3D [UR16], [UR36], desc[UR30] ;  /* 0x00001e10240075b4 */ /* 0x0001e40008011000 */
[----:B0-----:R-:W-:Y:S05]  /*86f0*/  @P1 BRA `(.L_x_166) ;  /* 0xfffffffc00101947 */ /* 0x001fea000383ffff */
.L_x_163:
[----:B------:R-:W-:Y:S05]  /*8700*/  BSYNC B1 ;  /* 0x0000000000017941 */ /* 0x000fea0003800000 */
.L_x_162:
[----:B------:R-:W-:Y:S01]  /*8710*/  LOP3.LUT P1, RZ, R13, 0xff, RZ, 0xc0, !PT ;  /* 0x000000ff0dff7812 */ /* 0x000fe2000782c0ff */
[----:B------:R-:W-:Y:S01]  /*8720*/  IMAD.IADD R11, R16, 0x1, R11 ;  /* 0x00000001100b7824 */ /* 0x000fe200078e020b */
[----:B------:R-:W-:Y:S01]  /*8730*/  IADD3 R2, P2, R2, UR32, RZ ;  /* 0x0000002002027c10 */ /* 0x000fe2000ff5e0ff */
[----:B------:R-:W-:Y:S01]  /*8740*/  ULDC.64 UR8, c[0x0][0x750] ;  /* 0x0001d40000087ab9 */ /* 0x000fe20000000a00 */
[----:B------:R-:W-:Y:S01]  /*8750*/  BSSY B1, `(.L_x_167) ;  /* 0x000006b000017945 */ /* 0x000fe20003800000 */
[----:B------:R-:W-:Y:S01]  /*8760*/  IMAD.MOV.U32 R21, RZ, RZ, -0x1 ;  /* 0xffffffffff157424 */ /* 0x000fe200078e00ff */
[----:B------:R-:W-:Y:S02]  /*8770*/  ISETP.GT.U32.AND P0, PT, R11, 0x7, PT ;  /* 0x000000070b00780c */ /* 0x000fe40003f04070 */
[----:B------:R-:W-:Y:S02]  /*8780*/  SHF.R.U32.HI R6, RZ, 0x3, R11 ;  /* 0x00000003ff067819 */ /* 0x000fe4000001160b */
[----:B------:R-:W-:-:S02]  /*8790*/  ISETP.LT.U32.AND P0, PT, R16, 0x8, P0 ;  /* 0x000000081000780c */ /* 0x000fc40000701070 */
[----:B------:R-:W-:Y:S01]  /*87a0*/  IADD3.X R3, R3, UR7, RZ, P2, !PT ;  /* 0x0000000703037c10 */ /* 0x000fe200097fe4ff */
[----:B------:R-:W0:Y:S01]  /*87b0*/  @P1 S2R R8, SR_CgaCtaId ;  /* 0x0000000000081919 */ /* 0x000e220000008800 */
[----:B------:R-:W-:Y:S02]  /*87c0*/  @P1 MOV R7, 0x400 ;  /* 0x0000040000071802 */ /* 0x000fe40000000f00 */
[----:B------:R-:W-:Y:S02]  /*87d0*/  ISETP.GE.U32.AND P2, PT, R2, UR8, PT ;  /* 0x0000000802007c0c */ /* 0x000fe4000bf46070 */
[----:B------:R-:W-:Y:S02]  /*87e0*/  LOP3.LUT R6, R6, 0x1, RZ, 0xc0, !PT ;  /* 0x0000000106067812 */ /* 0x000fe400078ec0ff */
[----:B------:R-:W-:Y:S02]  /*87f0*/  LOP3.LUT R11, R11, 0x7, RZ, 0xc0, !PT ;  /* 0x000000070b0b7812 */ /* 0x000fe400078ec0ff */
[----:B------:R-:W-:-:S02]  /*8800*/  PRMT R13, RZ, 0x7610, R13 ;  /* 0x00007610ff0d7816 */ /* 0x000fc4000000000d */
[----:B0-----:R-:W-:Y:S01]  /*8810*/  @P1 LEA R7, R8, R7, 0x18 ;  /* 0x0000000708071211 */ /* 0x001fe200078ec0ff */
[----:B------:R-:W-:-:S03]  /*8820*/  IMAD.MOV.U32 R8, RZ, RZ, -0x1 ;  /* 0xffffffffff087424 */ /* 0x000fc600078e00ff */
[----:B------:R0:W-:Y:S01]  /*8830*/  @P1 SYNCS.ARRIVE.TRANS64.A1T0 RZ, [R7+URZ+0x98], RZ ;  /* 0x000098ff07ff19a7 */ /* 0x0001e2000810003f */
[----:B------:R-:W-:-:S04]  /*8840*/  ISETP.NE.U32.AND P1, PT, R6, 0x1, PT ;  /* 0x000000010600780c */ /* 0x000fc80003f25070 */
[----:B------:R-:W-:Y:S02]  /*8850*/  ISETP.GT.U32.AND P1, PT, R16, 0x7, !P1 ;  /* 0x000000071000780c */ /* 0x000fe40004f24070 */
[----:B0-----:R-:W-:Y:S02]  /*8860*/  SEL R7, RZ, 0x1, !P0 ;  /* 0x00000001ff077807 */ /* 0x001fe40004000000 */
[----:B------:R-:W-:Y:S02]  /*8870*/  ISETP.GE.U32.AND.EX P0, PT, R3, UR9, PT, P2 ;  /* 0x0000000903007c0c */ /* 0x000fe4000bf06120 */
[----:B------:R-:W-:-:S04]  /*8880*/  SEL R6, RZ, 0x1, !P1 ;  /* 0x00000001ff067807 */ /* 0x000fc80004800000 */
[----:B------:R-:W-:Y:S01]  /*8890*/  LOP3.LUT R10, R6, R10, R7, 0x96, !PT ;  /* 0x0000000a060a7212 */ /* 0x000fe200078e9607 */
[----:B------:R-:W-:Y:S01]  /*88a0*/  IMAD.MOV.U32 R7, RZ, RZ, -0x1 ;  /* 0xffffffffff077424 */ /* 0x000fe200078e00ff */
[----:B------:R-:W-:-:S05]  /*88b0*/  PRMT R6, RZ, 0x7610, R6 ;  /* 0x00007610ff067816 */ /* 0x000fca0000000006 */
[----:B------:R-:W-:Y:S05]  /*88c0*/  @P0 BRA `(.L_x_168) ;  /* 0x00000004004c0947 */ /* 0x000fea0003800000 */
[----:B------:R-:W0:Y:S01]  /*88d0*/  S2R R20, SR_CTAID.X ;  /* 0x0000000000147919 */ /* 0x000e220000002500 */
[----:B------:R-:W-:Y:S01]  /*88e0*/  ULDC UR8, c[0x0][0x150] ;  /* 0x0000540000087ab9 */ /* 0x000fe20000000800 */
[----:B------:R-:W1:Y:S01]  /*88f0*/  LDC R7, c[0x0][0x144] ;  /* 0x00005100ff077b82 */ /* 0x000e620000000800 */
[----:B------:R-:W-:Y:S01]  /*8900*/  ULDC UR11, c[0x0][0x730] ;  /* 0x0001cc00000b7ab9 */ /* 0x000fe20000000800 */
[----:B------:R-:W2:Y:S06]  /*8910*/  S2R R22, SR_CTAID.Y ;  /* 0x0000000000167919 */ /* 0x000eac0000002600 */
[----:B------:R-:W3:Y:S01]  /*8920*/  LDC R23, c[0x0][0x148] ;  /* 0x00005200ff177b82 */ /* 0x000ee20000000800 */
[----:B0-----:R-:W-:-:S02]  /*8930*/  I2FP.F32.U32 R6, R20 ;  /* 0x0000001400067245 */ /* 0x001fc40000201000 */
[----:B--2---:R-:W-:-:S03]  /*8940*/  I2FP.F32.U32 R8, R22 ;  /* 0x0000001600087245 */ /* 0x004fc60000201000 */
[----:B------:R-:W-:Y:S01]  /*8950*/  FMUL R6, R6, UR8 ;  /* 0x0000000806067c20 */ /* 0x000fe20008400000 */
[----:B------:R-:W-:Y:S02]  /*8960*/  ULDC UR8, c[0x0][0x154] ;  /* 0x0000550000087ab9 */ /* 0x000fe40000000800 */
[----:B------:R-:W-:Y:S01]  /*8970*/  FMUL R9, R8, UR8 ;  /* 0x0000000808097c20 */ /* 0x000fe20008400000 */
[----:B------:R-:W-:Y:S02]  /*8980*/  ULDC.64 UR8, c[0x0][0x728] ;  /* 0x0001ca0000087ab9 */ /* 0x000fe40000000a00 */
[----:B------:R-:W0:Y:S01]  /*8990*/  F2I.U32.TRUNC.NTZ R6, R6 ;  /* 0x0000000600067305 */ /* 0x000e22000020f000 */
[----:B------:R-:W-:-:S04]  /*89a0*/  ISETP.NE.U32.AND P0, PT, RZ, UR8, PT ;  /* 0x00000008ff007c0c */ /* 0x000fc8000bf05070 */
[----:B------:R-:W-:-:S03]  /*89b0*/  ISETP.NE.AND.EX P0, PT, RZ, UR9, PT, P0 ;  /* 0x00000009ff007c0c */ /* 0x000fc6000bf05300 */
[----:B------:R-:W2:Y:S01]  /*89c0*/  F2I.U32.TRUNC.NTZ R9, R9 ;  /* 0x0000000900097305 */ /* 0x000ea2000020f000 */
[----:B0-----:R-:W-:Y:S01]  /*89d0*/  IADD3 R8, -R6, RZ, RZ ;  /* 0x000000ff06087210 */ /* 0x001fe20007ffe1ff */
[----:B------:R-:W-:-:S04]  /*89e0*/  IMAD.MOV.U32 R6, RZ, RZ, R2 ;  /* 0x000000ffff067224 */ /* 0x000fc800078e0002 */
[----:B-1----:R-:W-:Y:S02]  /*89f0*/  IMAD R20, R7, R8, R20 ;  /* 0x0000000807147224 */ /* 0x002fe400078e0214 */
[----:B------:R-:W-:Y:S02]  /*8a00*/  IMAD.MOV.U32 R7, RZ, RZ, R3 ;  /* 0x000000ffff077224 */ /* 0x000fe400078e0003 */
[----:B--2---:R-:W-:Y:S01]  /*8a10*/  IMAD.MOV R24, RZ, RZ, -R9 ;  /* 0x000000ffff187224 */ /* 0x004fe200078e0a09 */
[----:B---3--:R-:W-:Y:S06]  /*8a20*/  @!P0 BRA `(.L_x_169) ;  /* 0x0000000000288947 */ /* 0x008fec0003800000 */
[----:B------:R-:W-:Y:S02]  /*8a30*/  ULDC UR10, c[0x0][0x734] ;  /* 0x0001cd00000a7ab9 */ /* 0x000fe40000000800 */
[----:B------:R-:W-:-:S05]  /*8a40*/  IADD3 R7, P0, R2, UR10, RZ ;  /* 0x0000000a02077c10 */ /* 0x000fca000ff1e0ff */
[----:B------:R-:W-:-:S04]  /*8a50*/  IMAD.X R21, RZ, RZ, R3, P0 ;  /* 0x000000ffff157224 */ /* 0x000fc800000e0603 */
[----:B------:R-:W-:-:S04]  /*8a60*/  IMAD.WIDE.U32 R8, R21, UR8, RZ ;  /* 0x0000000815087c25 */ /* 0x000fc8000f8e00ff */
[----:B------:R-:W-:-:S04]  /*8a70*/  IMAD.WIDE.U32 R8, P0, R7, UR9, R8 ;  /* 0x0000000907087c25 */ /* 0x000fc8000f800008 */
[----:B------:R-:W-:-:S04]  /*8a80*/  IMAD.WIDE.U32 R6, R7, UR8, RZ ;  /* 0x0000000807067c25 */ /* 0x000fc8000f8e00ff */
[----:B------:R-:W-:Y:S01]  /*8a90*/  IMAD.MOV.U32 R6, RZ, RZ, R9 ;  /* 0x000000ffff067224 */ /* 0x000fe200078e0009 */
[----:B------:R-:W-:Y:S01]  /*8aa0*/  IADD3 RZ, P1, R7, R8, RZ ;  /* 0x0000000807ff7210 */ /* 0x000fe20007f3e0ff */
[----:B------:R-:W-:-:S04]  /*8ab0*/  IMAD.X R7, RZ, RZ, RZ, P0 ;  /* 0x000000ffff077224 */ /* 0x000fc800000e06ff */
[----:B------:R-:W-:-:S08]  /*8ac0*/  IMAD.WIDE.U32.X R6, R21, UR9, R6, P1 ;  /* 0x0000000915067c25 */ /* 0x000fd000088e0406 */
.L_x_169:
[--C-:B------:R-:W-:Y:S01]  /*8ad0*/  SHF.R.U64 R21, R6, UR11, R7.reuse ;  /* 0x0000000b06157c19 */ /* 0x100fe20008001207 */
[----:B------:R-:W-:Y:S01]  /*8ae0*/  ULDC.64 UR8, c[0x0][0x720] ;  /* 0x0001c80000087ab9 */ /* 0x000fe20000000a00 */
[----:B------:R-:W-:Y:S01]  /*8af0*/  SHF.R.U32.HI R6, RZ, UR11, R7 ;  /* 0x0000000bff067c19 */ /* 0x000fe20008011607 */
[----:B------:R-:W-:Y:S01]  /*8b00*/  ULDC.64 UR10, c[0x0][0x740] ;  /* 0x0001d000000a7ab9 */ /* 0x000fe20000000a00 */
[----:B------:R-:W-:Y:S02]  /*8b10*/  IADD3 R7, P0, RZ, -R21, RZ ;  /* 0x80000015ff077210 */ /* 0x000fe40007f1e0ff */
[----:B------:R-:W-:-:S03]  /*8b20*/  ISETP.NE.AND P2, PT, R0, 0x1, PT ;  /* 0x000000010000780c */ /* 0x000fc60003f45270 */
[----:B------:R-:W-:Y:S01]  /*8b30*/  IMAD.X R6, RZ, RZ, ~R6, P0 ;  /* 0x000000ffff067224 */ /* 0x000fe200000e0e06 */
[----:B------:R-:W-:-:S03]  /*8b40*/  ISETP.NE.U32.AND P0, PT, RZ, UR10, PT ;  /* 0x0000000aff007c0c */ /* 0x000fc6000bf05070 */
[----:B------:R-:W-:Y:S01]  /*8b50*/  IMAD R6, R6, UR8, RZ ;  /* 0x0000000806067c24 */ /* 0x000fe2000f8e02ff */
[----:B------:R-:W-:-:S03]  /*8b60*/  ISETP.NE.AND.EX P0, PT, RZ, UR11, PT, P0 ;  /* 0x0000000bff007c0c */ /* 0x000fc6000bf05300 */
[C---:B------:R-:W-:Y:S02]  /*8b70*/  IMAD R9, R7.reuse, UR9, R6 ;  /* 0x0000000907097c24 */ /* 0x040fe4000f8e0206 */
[----:B------:R-:W-:Y:S01]  /*8b80*/  IMAD.WIDE.U32 R6, R7, UR8, R2 ;  /* 0x0000000807067c25 */ /* 0x000fe2000f8e0002 */
[----:B------:R-:W-:-:S03]  /*8b90*/  ULDC UR8, c[0x0][0x718] ;  /* 0x0001c60000087ab9 */ /* 0x000fc60000000800 */
[----:B------:R-:W-:Y:S02]  /*8ba0*/  IMAD.IADD R7, R7, 0x1, R9 ;  /* 0x0000000107077824 */ /* 0x000fe400078e0209 */
[----:B------:R-:W-:-:S03]  /*8bb0*/  @P2 IMAD R20, R23, R24, R22 ;  /* 0x0000001817142224 */ /* 0x000fc600078e0216 */
[--C-:B------:R-:W-:Y:S02]  /*8bc0*/  SHF.R.U64 R22, R6, UR8, R7.reuse ;  /* 0x0000000806167c19 */ /* 0x100fe40008001207 */
[----:B------:R-:W-:Y:S01]  /*8bd0*/  SHF.R.U32.HI R7, RZ, UR8, R7 ;  /* 0x00000008ff077c19 */ /* 0x000fe20008011607 */
[----:B------:R-:W-:-:S03]  /*8be0*/  ULDC UR8, c[0x0][0x708] ;  /* 0x0001c20000087ab9 */ /* 0x000fc60000000800 */
[--C-:B------:R-:W-:Y:S02]  /*8bf0*/  SHF.R.U64 R24, R22, UR8, R7.reuse ;  /* 0x0000000816187c19 */ /* 0x100fe40008001207 */
[----:B------:R-:W-:Y:S01]  /*8c00*/  SHF.R.U32.HI R7, RZ, UR8, R7 ;  /* 0x00000008ff077c19 */ /* 0x000fe20008011607 */
[----:B------:R-:W-:-:S03]  /*8c10*/  ULDC UR8, c[0x0][0x758] ;  /* 0x0001d60000087ab9 */ /* 0x000fc60000000800 */
[--C-:B------:R-:W-:Y:S02]  /*8c20*/  SHF.R.U32.HI R25, RZ, UR8, R7.reuse ;  /* 0x00000008ff197c19 */ /* 0x100fe40008011607 */
[----:B------:R-:W-:-:S03]  /*8c30*/  SHF.R.U64 R23, R24, UR8, R7 ;  /* 0x0000000818177c19 */ /* 0x000fc60008001207 */
[----:B------:R-:W-:Y:S01]  /*8c40*/  IMAD.MOV.U32 R7, RZ, RZ, R25 ;  /* 0x000000ffff077224 */ /* 0x000fe200078e0019 */
[----:B------:R-:W-:Y:S01]  /*8c50*/  MOV R6, R23 ;  /* 0x0000001700067202 */ /* 0x000fe20000000f00 */
[----:B------:R-:W-:Y:S06]  /*8c60*/  @!P0 BRA `(.L_x_170) ;  /* 0x0000000000288947 */ /* 0x000fec0003800000 */
        /* <DEDUP_REMOVED lines=10> */
.L_x_170:
[----:B------:R-:W-:Y:S01]  /*8d10*/  ULDC UR8, c[0x0][0x748] ;  /* 0x0001d20000087ab9 */ /* 0x000fe20000000800 */
[----:B------:R-:W-:Y:S02]  /*8d20*/  LOP3.LUT R24, R24, UR6, RZ, 0xc0, !PT ;  /* 0x0000000618187c12 */ /* 0x000fe4000f8ec0ff */
[----:B------:R-:W-:Y:S01]  /*8d30*/  SHF.R.U64 R7, R6, UR8, R7 ;  /* 0x0000000806077c19 */ /* 0x000fe20008001207 */
[----:B------:R-:W-:Y:S01]  /*8d40*/  ULDC UR8, c[0x0][0x738] ;  /* 0x0001ce0000087ab9 */ /* 0x000fe20000000800 */
[----:B------:R-:W-:-:S03]  /*8d50*/  LOP3.LUT R22, R22, UR4, RZ, 0xc0, !PT ;  /* 0x0000000416167c12 */ /* 0x000fc6000f8ec0ff */
[----:B------:R-:W-:Y:S02]  /*8d60*/  IMAD.MOV R6, RZ, RZ, -R7 ;  /* 0x000000ffff067224 */ /* 0x000fe400078e0a07 */
[----:B------:R-:W-:Y:S02]  /*8d70*/  IMAD R9, R7, UR5, R24 ;  /* 0x0000000507097c24 */ /* 0x000fe4000f8e0218 */
[----:B------:R-:W-:Y:S01]  /*8d80*/  IMAD R23, R6, UR8, R23 ;  /* 0x0000000806177c24 */ /* 0x000fe2000f8e0217 */
[----:B------:R-:W-:Y:S01]  /*8d90*/  ULDC UR8, c[0x0][0x710] ;  /* 0x0001c40000087ab9 */ /* 0x000fe20000000800 */
[----:B------:R-:W-:Y:S02]  /*8da0*/  IMAD.MOV.U32 R6, RZ, RZ, 0x1 ;  /* 0x00000001ff067424 */ /* 0x000fe400078e00ff */
[----:B------:R-:W-:Y:S01]  /*8db0*/  IMAD R20, R9, UR8, R20 ;  /* 0x0000000809147c24 */ /* 0x000fe2000f8e0214 */
[----:B------:R-:W-:Y:S02]  /*8dc0*/  ULDC UR8, c[0x0][0x700] ;  /* 0x0001c00000087ab9 */ /* 0x000fe40000000800 */
[----:B------:R-:W-:-:S05]  /*8dd0*/  IMAD R23, R23, UR8, R22 ;  /* 0x0000000817177c24 */ /* 0x000fca000f8e0216 */
[----:B------:R-:W-:Y:S02]  /*8de0*/  SEL R7, R23, R20, !P2 ;  /* 0x0000001417077207 */ /* 0x000fe40005000000 */
[----:B------:R-:W-:-:S07]  /*8df0*/  SEL R8, R20, R23, !P2 ;  /* 0x0000001714087207 */ /* 0x000fce0005000000 */
.L_x_168:
[----:B------:R-:W-:Y:S05]  /*8e00*/  BSYNC B1 ;  /* 0x0000000000017941 */ /* 0x000fea0003800000 */
.L_x_167:
[----:B------:R-:W-:-:S13]  /*8e10*/  LOP3.LUT P0, RZ, R6, 0xff, RZ, 0xc0, !PT ;  /* 0x000000ff06ff7812 */ /* 0x000fda000780c0ff */
[----:B------:R-:W-:Y:S05]  /*8e20*/  @P0 BRA `(.L_x_171) ;  /* 0xfffffff400080947 */ /* 0x000fea000383ffff */
[----:B------:R-:W-:Y:S05]  /*8e30*/  BSYNC B0 ;  /* 0x0000000000007941 */ /* 0x000fea0003800000 */
.L_x_160:
[----:B------:R-:W-:-:S03]  /*8e40*/  UMOV UR8, 0xffffffff ;  /* 0xffffffff00087882 */ /* 0x000fc60000000000 */
[----:B------:R-:W-:Y:S05]  /*8e50*/  BRA.DIV UR8, `(.L_x_172) ;  /* 0x0000000608947947 */ /* 0x000fea000b800000 */
[----:B------:R-:W-:-:S13]  /*8e60*/  ELECT P0, URZ, PT ;  /* 0x00000000003f782f */ /* 0x000fda0003800000 */
.L_x_190:
[----:B------:R-:W-:Y:S04]  /*8e70*/  BSSY B0, `(.L_x_173) ;  /* 0x000004f000007945 */ /* 0x000fe80003800000 */
[----:B------:R-:W-:Y:S05]  /*8e80*/  @!P0 BRA `(.L_x_174) ;  /* 0x0000000400348947 */ /* 0x000fea0003800000 */
[----:B------:R-:W-:-:S04]  /*8e90*/  LOP3.LUT R5, R5, 0x2, RZ, 0xfc, !PT ;  /* 0x0000000205057812 */ /* 0x000fc800078efcff */
[----:B------:R-:W-:-:S13]  /*8ea0*/  ISETP.NE.AND P0, PT, R5, 0x3, PT ;  /* 0x000000030500780c */ /* 0x000fda0003f05270 */
[----:B------:R-:W-:Y:S05]  /*8eb0*/  @!P0 BRA `(.L_x_175) ;  /* 0x0000000000048947 */ /* 0x000fea0003800000 */
[----:B------:R-:W-:Y:S01]  /*8ec0*/  BPT.TRAP 0x1 ;  /* 0x000000040000795c */ /* 0x000fe20000300000 */
.L_x_175:
[----:B------:R-:W0:Y:S01]  /*8ed0*/  S2R R3, SR_CgaCtaId ;  /* 0x0000000000037919 */ /* 0x000e220000008800 */
[----:B------:R-:W-:Y:S02]  /*8ee0*/  MOV R0, 0x400 ;  /* 0x0000040000007802 */ /* 0x000fe40000000f00 */
[----:B------:R-:W-:Y:S02]  /*8ef0*/  SHF.L.U32 R2, R10, 0x1f, RZ ;  /* 0x0000001f0a027819 */ /* 0x000fe400000006ff */
[----:B0-----:R-:W-:-:S05]  /*8f00*/  LEA R0, R3, R0, 0x18 ;  /* 0x0000000003007211 */ /* 0x001fca00078ec0ff */
[----:B------:R-:W-:-:S04]  /*8f10*/  VIADD R0, R0, 0x40 ;  /* 0x0000004000007836 */ /* 0x000fc80000000000 */
[C---:B------:R-:W-:Y:S01]  /*8f20*/  IMAD R5, R11.reuse, 0x8, R0 ;  /* 0x000000080b057824 */ /* 0x040fe200078e0200 */
[----:B------:R-:W-:-:S03]  /*8f30*/  IADD3 R11, R11, 0x1, RZ ;  /* 0x000000010b0b7810 */ /* 0x000fc60007ffe0ff */
[----:B------:R-:W0:Y:S01]  /*8f40*/  SYNCS.PHASECHK.TRANS64.TRYWAIT P0, [R5+URZ], R2 ;  /* 0x00000002050075a7 */ /* 0x000e22000800017f */
[----:B------:R-:W-:-:S04]  /*8f50*/  ISETP.NE.AND P1, PT, R11, 0x8, PT ;  /* 0x000000080b00780c */ /* 0x000fc80003f25270 */
[----:B------:R-:W-:Y:S02]  /*8f60*/  SEL R3, RZ, 0x1, P1 ;  /* 0x00000001ff037807 */ /* 0x000fe40000800000 */
[----:B------:R-:W-:Y:S02]  /*8f70*/  SEL R11, R11, RZ, P1 ;  /* 0x000000ff0b0b7207 */ /* 0x000fe40000800000 */
[----:B------:R-:W-:-:S03]  /*8f80*/  LOP3.LUT R10, R10, R3, RZ, 0x3c, !PT ;  /* 0x000000030a0a7212 */ /* 0x000fc600078e3cff */
[----:B------:R-:W-:Y:S01]  /*8f90*/  IMAD R7, R11, 0x8, R0 ;  /* 0x000000080b077824 */ /* 0x000fe200078e0200 */
[----:B------:R-:W-:Y:S01]  /*8fa0*/  SHF.L.U32 R4, R10, 0x1f, RZ ;  /* 0x0000001f0a047819 */ /* 0x000fe200000006ff */
[----:B0-----:R-:W-:Y:S06]  /*8fb0*/  @!P0 BRA `(.L_x_176) ;  /* 0x00000004005c8947 */ /* 0x001fec0003800000 */
.L_x_191:
[----:B------:R-:W1:Y:S01]  /*8fc0*/  SYNCS.PHASECHK.TRANS64.TRYWAIT P0, [R7+URZ], R4 ;  /* 0x00000004070075a7 */ /* 0x000e62000800017f */
[----:B0-----:R-:W-:-:S05]  /*8fd0*/  VIADD R2, R11, 0x1 ;  /* 0x000000010b027836 */ /* 0x001fca0000000000 */
[----:B------:R-:W-:-:S04]  /*8fe0*/  ISETP.NE.AND P1, PT, R2, 0x8, PT ;  /* 0x000000080200780c */ /* 0x000fc80003f25270 */
[----:B------:R-:W-:Y:S02]  /*8ff0*/  SEL R3, RZ, 0x1, P1 ;  /* 0x00000001ff037807 */ /* 0x000fe40000800000 */
[----:B------:R-:W-:Y:S02]  /*9000*/  SEL R9, R2, RZ, P1 ;  /* 0x000000ff02097207 */ /* 0x000fe40000800000 */
[----:B------:R-:W-:-:S03]  /*9010*/  LOP3.LUT R10, R10, R3, RZ, 0x3c, !PT ;  /* 0x000000030a0a7212 */ /* 0x000fc600078e3cff */
[----:B------:R-:W-:Y:S01]  /*9020*/  IMAD R6, R9, 0x8, R0 ;  /* 0x0000000809067824 */ /* 0x000fe200078e0200 */
[----:B------:R-:W-:Y:S01]  /*9030*/  SHF.L.U32 R5, R10, 0x1f, RZ ;  /* 0x0000001f0a057819 */ /* 0x000fe200000006ff */
[----:B-1----:R-:W-:Y:S06]  /*9040*/  @!P0 BRA `(.L_x_177) ;  /* 0x00000004004c8947 */ /* 0x002fec0003800000 */
.L_x_192:
[----:B------:R-:W1:Y:S01]  /*9050*/  SYNCS.PHASECHK.TRANS64.TRYWAIT P0, [R6+URZ], R5 ;  /* 0x00000005060075a7 */ /* 0x000e62000800017f */
[----:B------:R-:W-:-:S05]  /*9060*/  VIADD R2, R9, 0x1 ;  /* 0x0000000109027836 */ /* 0x000fca0000000000 */
[----:B------:R-:W-:-:S04]  /*9070*/  ISETP.NE.AND P1, PT, R2, 0x8, PT ;  /* 0x000000080200780c */ /* 0x000fc80003f25270 */
[----:B------:R-:W-:Y:S02]  /*9080*/  SEL R3, RZ, 0x1, P1 ;  /* 0x00000001ff037807 */ /* 0x000fe40000800000 */
[----:B0-----:R-:W-:Y:S02]  /*9090*/  SEL R7, R2, RZ, P1 ;  /* 0x000000ff02077207 */ /* 0x001fe40000800000 */
[----:B------:R-:W-:-:S03]  /*90a0*/  LOP3.LUT R10, R10, R3, RZ, 0x3c, !PT ;  /* 0x000000030a0a7212 */ /* 0x000fc600078e3cff */
[----:B------:R-:W-:Y:S01]  /*90b0*/  IMAD R9, R7, 0x8, R0 ;  /* 0x0000000807097824 */ /* 0x000fe200078e0200 */
[----:B------:R-:W-:Y:S01]  /*90c0*/  SHF.L.U32 R4, R10, 0x1f, RZ ;  /* 0x0000001f0a047819 */ /* 0x000fe200000006ff */
[----:B-1----:R-:W-:Y:S06]  /*90d0*/  @!P0 BRA `(.L_x_178) ;  /* 0x00000004003c8947 */ /* 0x002fec0003800000 */
.L_x_193:
[----:B------:R-:W1:Y:S01]  /*90e0*/  SYNCS.PHASECHK.TRANS64.TRYWAIT P0, [R9+URZ], R4 ;  /* 0x00000004090075a7 */ /* 0x000e62000800017f */
[----:B------:R-:W-:-:S05]  /*90f0*/  VIADD R2, R7, 0x1 ;  /* 0x0000000107027836 */ /* 0x000fca0000000000 */
[----:B------:R-:W-:-:S04]  /*9100*/  ISETP.NE.AND P1, PT, R2, 0x8, PT ;  /* 0x000000080200780c */ /* 0x000fc80003f25270 */
[----:B------:R-:W-:Y:S02]  /*9110*/  SEL R3, RZ, 0x1, P1 ;  /* 0x00000001ff037807 */ /* 0x000fe40000800000 */
[----:B------:R-:W-:Y:S02]  /*9120*/  SEL R7, R2, RZ, P1 ;  /* 0x000000ff02077207 */ /* 0x000fe40000800000 */
[----:B------:R-:W-:-:S03]  /*9130*/  LOP3.LUT R10, R10, R3, RZ, 0x3c, !PT ;  /* 0x000000030a0a7212 */ /* 0x000fc600078e3cff */
[----:B0-----:R-:W-:Y:S01]  /*9140*/  IMAD R6, R7, 0x8, R0 ;  /* 0x0000000807067824 */ /* 0x001fe200078e0200 */
[----:B------:R-:W-:Y:S01]  /*9150*/  SHF.L.U32 R5, R10, 0x1f, RZ ;  /* 0x0000001f0a057819 */ /* 0x000fe200000006ff */
[----:B-1----:R-:W-:Y:S06]  /*9160*/  @!P0 BRA `(.L_x_179) ;  /* 0x00000004002c8947 */ /* 0x002fec0003800000 */
.L_x_194:
[----:B------:R-:W1:Y:S01]  /*9170*/  SYNCS.PHASECHK.TRANS64.TRYWAIT P0, [R6+URZ], R5 ;  /* 0x00000005060075a7 */ /* 0x000e62000800017f */
[----:B------:R-:W-:-:S05]  /*9180*/  VIADD R2, R7, 0x1 ;  /* 0x0000000107027836 */ /* 0x000fca0000000000 */
[----:B------:R-:W-:-:S04]  /*9190*/  ISETP.NE.AND P1, PT, R2, 0x8, PT ;  /* 0x000000080200780c */ /* 0x000fc80003f25270 */
[----:B------:R-:W-:Y:S02]  /*91a0*/  SEL R3, RZ, 0x1, P1 ;  /* 0x00000001ff037807 */ /* 0x000fe40000800000 */
[----:B------:R-:W-:Y:S02]  /*91b0*/  SEL R7, R2, RZ, P1 ;  /* 0x000000ff02077207 */ /* 0x000fe40000800000 */
[----:B------:R-:W-:Y:S02]  /*91c0*/  LOP3.LUT R10, R10, R3, RZ, 0x3c, !PT ;  /* 0x000000030a0a7212 */ /* 0x000fe400078e3cff */
[----:B0-----:R-:W-:Y:S02]  /*91d0*/  LEA R9, R7, R0, 0x3 ;  /* 0x0000000007097211 */ /* 0x001fe400078e18ff */
[----:B------:R-:W-:Y:S01]  /*91e0*/  SHF.L.U32 R4, R10, 0x1f, RZ ;  /* 0x0000001f0a047819 */ /* 0x000fe200000006ff */
[----:B-1----:R-:W-:Y:S06]  /*91f0*/  @!P0 BRA `(.L_x_180) ;  /* 0x00000004001c8947 */ /* 0x002fec0003800000 */
.L_x_195:
        /* <DEDUP_REMOVED lines=9> */
.L_x_196:
[----:B------:R-:W1:Y:S01]  /*9290*/  SYNCS.PHASECHK.TRANS64.TRYWAIT P0, [R6+URZ], R5 ;  /* 0x00000005060075a7 */ /* 0x000e62000800017f */
[----:B------:R-:W-:-:S05]  /*92a0*/  VIADD R2, R7, 0x1 ;  /* 0x0000000107027836 */ /* 0x000fca0000000000 */
[----:B------:R-:W-:-:S04]  /*92b0*/  ISETP.NE.AND P1, PT, R2, 0x8, PT ;  /* 0x000000080200780c */ /* 0x000fc80003f25270 */
[----:B0-----:R-:W-:Y:S02]  /*92c0*/  SEL R4, RZ, 0x1, P1 ;  /* 0x00000001ff047807 */ /* 0x001fe40000800000 */
[----:B------:R-:W-:Y:S02]  /*92d0*/  SEL R3, R2, RZ, P1 ;  /* 0x000000ff02037207 */ /* 0x000fe40000800000 */
[----:B------:R-:W-:Y:S01]  /*92e0*/  LOP3.LUT R4, R11, R4, RZ, 0x3c, !PT ;  /* 0x000000040b047212 */ /* 0x000fe200078e3cff */
[----:B-1----:R-:W-:Y:S06]  /*92f0*/  @!P0 BRA `(.L_x_182) ;  /* 0x0000000400048947 */ /* 0x002fec0003800000 */
.L_x_197:
[----:B------:R-:W-:Y:S01]  /*9300*/  IMAD R3, R3, 0x8, R0 ;  /* 0x0000000803037824 */ /* 0x000fe200078e0200 */
[----:B------:R-:W-:-:S07]  /*9310*/  SHF.L.U32 R0, R4, 0x1f, RZ ;  /* 0x0000001f04007819 */ /* 0x000fce00000006ff */
.L_x_183:
[----:B-1----:R1:W2:Y:S02]  /*9320*/  SYNCS.PHASECHK.TRANS64.TRYWAIT P0, [R3+URZ], R0 ;  /* 0x00000000030075a7 */ /* 0x0022a4000800017f */
[----:B--2---:R-:W-:Y:S05]  /*9330*/  @!P0 NANOSLEEP.SYNCS 0x989680 ;  /* 0x009896800000895d */ /* 0x004fea0003900000 */
[----:B------:R-:W2:Y:S02]  /*9340*/  @!P0 SYNCS.PHASECHK.TRANS64 P0, [R3+URZ], R0 ;  /* 0x00000000030085a7 */ /* 0x000ea4000800007f */
[----:B--2---:R-:W-:Y:S05]  /*9350*/  @!P0 BRA `(.L_x_183) ;  /* 0xfffffffc00f08947 */ /* 0x004fea000383ffff */
.L_x_174:
[----:B------:R-:W-:Y:S05]  /*9360*/  BSYNC B0 ;  /* 0x0000000000007941 */ /* 0x000fea0003800000 */
.L_x_173:
[----:B------:R-:W-:Y:S05]  /*9370*/  EXIT ;  /* 0x000000000000794d */ /* 0x000fea0003800000 */
.L_x_22:
[----:B-1----:R-:W-:-:S04]  /*9380*/  IMAD.U32 R20, RZ, RZ, UR11 ;  /* 0x0000000bff147e24 */ /* 0x002fc8000f8e00ff */
[----:B------:R1:W0:Y:S03]  /*9390*/  SYNCS.PHASECHK.TRANS64.TRYWAIT P1, [R20+URZ], R19 ;  /* 0x00000013140075a7 */ /* 0x000226000802017f */
[----:B0-----:R-:W-:Y:S05]  /*93a0*/  @!P1 NANOSLEEP.SYNCS 0x989680 ;  /* 0x009896800000995d */ /* 0x001fea0003900000 */
[----:B------:R-:W0:Y:S02]  /*93b0*/  @!P1 SYNCS.PHASECHK.TRANS64 P1, [R20+URZ], R19 ;  /* 0x00000013140095a7 */ /* 0x000e24000802007f */
[----:B0-----:R-:W-:Y:S05]  /*93c0*/  @!P1 BRA `(.L_x_22) ;  /* 0xfffffffc00ec9947 */ /* 0x001fea000383ffff */
[----:B------:R-:W-:Y:S05]  /*93d0*/  BRA `(.L_x_21) ;  /* 0xffffff8400e87947 */ /* 0x000fea000383ffff */
.L_x_161:
[----:B------:R-:W-:Y:S01]  /*93e0*/  BSSY B1, `(.L_x_184) ;  /* 0x0000006000017945 */ /* 0x000fe20003800000 */
[----:B------:R-:W-:-:S07]  /*93f0*/  IMAD.MOV.U32 R6, RZ, RZ, -0x1 ;  /* 0xffffffffff067424 */ /* 0x000fce00078e00ff */
[----:B------:R-:W-:Y:S05]  /*9400*/  WARPSYNC.COLLECTIVE R6, `(.L_x_185) ;  /* 0x00000000060c7348 */ /* 0x000fea0003c00000 */
[----:B------:R-:W-:Y:S02]  /*9410*/  ELECT P0, UR62, PT ;  /* 0x00000000003e782f */ /* 0x000fe40003800000 */
[----:B------:R-:W-:Y:S01]  /*9420*/  MOV R6, UR62 ;  /* 0x0000003e00067c02 */ /* 0x000fe20008000f00 */
[----:B------:R-:W-:Y:S10]  /*9430*/  ENDCOLLECTIVE ;  /* 0x000000000000791b */ /* 0x000ff40003800000 */
.L_x_185:
[----:B------:R-:W-:Y:S05]  /*9440*/  BSYNC B1 ;  /* 0x0000000000017941 */ /* 0x000fea0003800000 */
.L_x_184:
[----:B------:R-:W-:Y:S05]  /*9450*/  BRA `(.L_x_186) ;  /* 0xffffffec00887947 */ /* 0x000fea000383ffff */
.L_x_164:
[----:B-1----:R1:W2:Y:S02]  /*9460*/  SYNCS.PHASECHK.TRANS64.TRYWAIT P0, [R25+URZ+0x40], R22 ;  /* 0x00004016190075a7 */ /* 0x0022a4000800017f */
[----:B--2---:R-:W-:Y:S05]  /*9470*/  @!P0 NANOSLEEP.SYNCS 0x989680 ;  /* 0x009896800000895d */ /* 0x004fea0003900000 */
[----:B------:R-:W2:Y:S02]  /*9480*/  @!P0 SYNCS.PHASECHK.TRANS64 P0, [R25+URZ+0x40], R22 ;  /* 0x00004016190085a7 */ /* 0x000ea4000800007f */
[----:B--2---:R-:W-:Y:S05]  /*9490*/  @!P0 BRA `(.L_x_164) ;  /* 0xfffffffc00f08947 */ /* 0x004fea000383ffff */
[----:B------:R-:W-:Y:S05]  /*94a0*/  BRA `(.L_x_187) ;  /* 0xffffffec00c87947 */ /* 0x000fea000383ffff */
.L_x_172:
[----:B------:R-:W-:Y:S01]  /*94b0*/  BSSY B0, `(.L_x_188) ;  /* 0x0000006000007945 */ /* 0x000fe20003800000 */
[----:B------:R-:W-:-:S07]  /*94c0*/  IMAD.MOV.U32 R6, RZ, RZ, -0x1 ;  /* 0xffffffffff067424 */ /* 0x000fce00078e00ff */
[----:B------:R-:W-:Y:S05]  /*94d0*/  WARPSYNC.COLLECTIVE R6, `(.L_x_189) ;  /* 0x00000000060c7348 */ /* 0x000fea0003c00000 */
[----:B------:R-:W-:Y:S02]  /*94e0*/  ELECT P0, UR62, PT ;  /* 0x00000000003e782f */ /* 0x000fe40003800000 */
[----:B------:R-:W-:Y:S01]  /*94f0*/  MOV R6, UR62 ;  /* 0x0000003e00067c02 */ /* 0x000fe20008000f00 */
[----:B------:R-:W-:Y:S10]  /*9500*/  ENDCOLLECTIVE ;  /* 0x000000000000791b */ /* 0x000ff40003800000 */
.L_x_189:
[----:B------:R-:W-:Y:S05]  /*9510*/  BSYNC B0 ;  /* 0x0000000000007941 */ /* 0x000fea0003800000 */
.L_x_188:
[----:B------:R-:W-:Y:S05]  /*9520*/  BRA `(.L_x_190) ;  /* 0xfffffff800507947 */ /* 0x000fea000383ffff */
.L_x_176:
[----:B0-----:R0:W1:Y:S02]  /*9530*/  SYNCS.PHASECHK.TRANS64.TRYWAIT P0, [R5+URZ], R2 ;  /* 0x00000002050075a7 */ /* 0x001064000800017f */
[----:B-1----:R-:W-:Y:S05]  /*9540*/  @!P0 NANOSLEEP.SYNCS 0x989680 ;  /* 0x009896800000895d */ /* 0x002fea0003900000 */
[----:B------:R-:W1:Y:S02]  /*9550*/  @!P0 SYNCS.PHASECHK.TRANS64 P0, [R5+URZ], R2 ;  /* 0x00000002050085a7 */ /* 0x000e64000800007f */
[----:B-1----:R-:W-:Y:S05]  /*9560*/  @!P0 BRA `(.L_x_176) ;  /* 0xfffffffc00f08947 */ /* 0x002fea000383ffff */
[----:B------:R-:W-:Y:S05]  /*9570*/  BRA `(.L_x_191) ;  /* 0xfffffff800907947 */ /* 0x000fea000383ffff */
.L_x_177:
[----:B0-----:R0:W1:Y:S02]  /*9580*/  SYNCS.PHASECHK.TRANS64.TRYWAIT P0, [R7+URZ], R4 ;  /* 0x00000004070075a7 */ /* 0x001064000800017f */
[----:B-1----:R-:W-:Y:S05]  /*9590*/  @!P0 NANOSLEEP.SYNCS 0x989680 ;  /* 0x009896800000895d */ /* 0x002fea0003900000 */
[----:B------:R-:W1:Y:S02]  /*95a0*/  @!P0 SYNCS.PHASECHK.TRANS64 P0, [R7+URZ], R4 ;  /* 0x00000004070085a7 */ /* 0x000e64000800007f */
[----:B-1----:R-:W-:Y:S05]  /*95b0*/  @!P0 BRA `(.L_x_177) ;  /* 0xfffffffc00f08947 */ /* 0x002fea000383ffff */
[----:B------:R-:W-:Y:S05]  /*95c0*/  BRA `(.L_x_192) ;  /* 0xfffffff800a07947 */ /* 0x000fea000383ffff */
.L_x_178:
[----:B0-----:R0:W1:Y:S02]  /*95d0*/  SYNCS.PHASECHK.TRANS64.TRYWAIT P0, [R6+URZ], R5 ;  /* 0x00000005060075a7 */ /* 0x001064000800017f */
[----:B-1----:R-:W-:Y:S05]  /*95e0*/  @!P0 NANOSLEEP.SYNCS 0x989680 ;  /* 0x009896800000895d */ /* 0x002fea0003900000 */
[----:B------:R-:W1:Y:S02]  /*95f0*/  @!P0 SYNCS.PHASECHK.TRANS64 P0, [R6+URZ], R5 ;  /* 0x00000005060085a7 */ /* 0x000e64000800007f */
[----:B-1----:R-:W-:Y:S05]  /*9600*/  @!P0 BRA `(.L_x_178) ;  /* 0xfffffffc00f08947 */ /* 0x002fea000383ffff */
[----:B------:R-:W-:Y:S05]  /*9610*/  BRA `(.L_x_193) ;  /* 0xfffffff800b07947 */ /* 0x000fea000383ffff */
.L_x_179:
[----:B0-----:R0:W1:Y:S02]  /*9620*/  SYNCS.PHASECHK.TRANS64.TRYWAIT P0, [R9+URZ], R4 ;  /* 0x00000004090075a7 */ /* 0x001064000800017f */
[----:B-1----:R-:W-:Y:S05]  /*9630*/  @!P0 NANOSLEEP.SYNCS 0x989680 ;  /* 0x009896800000895d */ /* 0x002fea0003900000 */
[----:B------:R-:W1:Y:S02]  /*9640*/  @!P0 SYNCS.PHASECHK.TRANS64 P0, [R9+URZ], R4 ;  /* 0x00000004090085a7 */ /* 0x000e64000800007f */
[----:B-1----:R-:W-:Y:S05]  /*9650*/  @!P0 BRA `(.L_x_179) ;  /* 0xfffffffc00f08947 */ /* 0x002fea000383ffff */
[----:B------:R-:W-:Y:S05]  /*9660*/  BRA `(.L_x_194) ;  /* 0xfffffff800c07947 */ /* 0x000fea000383ffff */
.L_x_180:
[----:B0-----:R0:W1:Y:S02]  /*9670*/  SYNCS.PHASECHK.TRANS64.TRYWAIT P0, [R6+URZ], R5 ;  /* 0x00000005060075a7 */ /* 0x001064000800017f */
[----:B-1----:R-:W-:Y:S05]  /*9680*/  @!P0 NANOSLEEP.SYNCS 0x989680 ;  /* 0x009896800000895d */ /* 0x002fea0003900000 */
[----:B------:R-:W1:Y:S02]  /*9690*/  @!P0 SYNCS.PHASECHK.TRANS64 P0, [R6+URZ], R5 ;  /* 0x00000005060085a7 */ /* 0x000e64000800007f */
[----:B-1----:R-:W-:Y:S05]  /*96a0*/  @!P0 BRA `(.L_x_180) ;  /* 0xfffffffc00f08947 */ /* 0x002fea000383ffff */
[----:B------:R-:W-:Y:S05]  /*96b0*/  BRA `(.L_x_195) ;  /* 0xfffffff800d07947 */ /* 0x000fea000383ffff */
.L_x_181:
[----:B0-----:R0:W1:Y:S02]  /*96c0*/  SYNCS.PHASECHK.TRANS64.TRYWAIT P0, [R9+URZ], R4 ;  /* 0x00000004090075a7 */ /* 0x001064000800017f */
[----:B-1----:R-:W-:Y:S05]  /*96d0*/  @!P0 NANOSLEEP.SYNCS 0x989680 ;  /* 0x009896800000895d */ /* 0x002fea0003900000 */
[----:B------:R-:W1:Y:S02]  /*96e0*/  @!P0 SYNCS.PHASECHK.TRANS64 P0, [R9+URZ], R4 ;  /* 0x00000004090085a7 */ /* 0x000e64000800007f */
[----:B-1----:R-:W-:Y:S05]  /*96f0*/  @!P0 BRA `(.L_x_181) ;  /* 0xfffffffc00f08947 */ /* 0x002fea000383ffff */
[----:B------:R-:W-:Y:S05]  /*9700*/  BRA `(.L_x_196) ;  /* 0xfffffff800e07947 */ /* 0x000fea000383ffff */
.L_x_182:
[----:B0-----:R0:W1:Y:S02]  /*9710*/  SYNCS.PHASECHK.TRANS64.TRYWAIT P0, [R6+URZ], R5 ;  /* 0x00000005060075a7 */ /* 0x001064000800017f */
[----:B-1----:R-:W-:Y:S05]  /*9720*/  @!P0 NANOSLEEP.SYNCS 0x989680 ;  /* 0x009896800000895d */ /* 0x002fea0003900000 */
[----:B------:R-:W1:Y:S02]  /*9730*/  @!P0 SYNCS.PHASECHK.TRANS64 P0, [R6+URZ], R5 ;  /* 0x00000005060085a7 */ /* 0x000e64000800007f */
[----:B-1----:R-:W-:Y:S05]  /*9740*/  @!P0 BRA `(.L_x_182) ;  /* 0xfffffffc00f08947 */ /* 0x002fea000383ffff */
[----:B------:R-:W-:Y:S05]  /*9750*/  BRA `(.L_x_197) ;  /* 0xfffffff800e87947 */ /* 0x000fea000383ffff */
.L_x_198:
[----:B------:R-:W-:-:S00]  /*9760*/  BRA `(.L_x_198) ;  /* 0xfffffffc00fc7947 */ /* 0x000fc0000383ffff */
[----:B------:R-:W-:-:S00]  /*9770*/  NOP ;  /* 0x0000000000007918 */ /* 0x000fc00000000000 */
        /* <DEDUP_REMOVED lines=8> */
.L_x_199:


//--------------------- .nv.shared._ZN7cutlass13device_kernelINS_4gemm6kernel13GemmUniversalIN4cute5tupleIJiiiiEEENS1_10collective13CollectiveMmaINS1_43MainloopSm90TmaGmmaWarpSpecializedSparseFP8ILi8ENS5_IJNS4_1CILi1EEENSA_ILi2EEESB_EEENS1_35KernelTmaWarpSpecializedCooperativeEEENS5_IJNSA_ILi256EEENSA_ILi64EEENSA_ILi128EEEEEENS_12float_e4m3_tENS5_IJNS4_6LayoutINS5_IJiNS5_IJSC_iEEEiEEENS5_IJlNS5_IJSB_SC_EEElEEEEENSL_INS5_IJNS5_IJSH_iEEENS5_IJSI_iEEEiEEENS5_IJNS5_IJSI_NSA_ILi8192EEEEEENS5_IJSB_lEEElEEEEEEEESK_NS5_IJlSB_lEEENS4_8TiledMMAINS4_8MMA_AtomIJNS4_4SM904GMMA6SPARSE31GMMA_64x64x64_F32E4M3E4M3_SS_TNILNS14_7ScaleInE1ELS17_1ELNS14_9SparseSelE0EEEEEENSL_INS5_IJSC_SB_SB_EEENS5_IJSB_NSA_ILi0EEES1C_EEEEENS5_IJNS4_10UnderscoreES1F_S1F_EEEEENS4_23SM90_TMA_LOAD_MULTICASTENS4_14ComposedLayoutINS4_7SwizzleILi2ELi4ELi3EEENS4_25smem_sparse_ptr_flag_bitsILi2ELi8EEENSL_INS5_IJNS5_IJSB_NSA_ILi8EEEEEENS5_IJSC_SH_EEEEEENS5_IJNS5_IJS1C_SI_EEESO_EEEEEEEvNS4_8identityENS4_13SM90_TMA_LOADENS1J_INS1K_ILi3ELi4ELi3EEENS4_18smem_ptr_flag_bitsILi8EEENSL_INS5_IJS1O_SI_EEENS5_IJSI_SB_EEEEEEEvS1W_EENS_8epilogue10collective6detail29Sm90TmaWarpSpecializedAdapterINS27_15DefaultEpilogueIfNS5_IJSB_llEEES2B_NS26_6thread17LinearCombinationIfLi1EffLNS2C_9ScaleType4KindE0ELNS_15FloatRoundStyleE2EfEENS1_15EpilogueDefaultEEEEEvvEEEEvNT_6ParamsE --------------------------
	.section	.nv.shared._ZN7cutlass13device_kernelINS_4gemm6kernel13GemmUniversalIN4cute5tupleIJiiiiEEENS1_10collective13CollectiveMmaINS1_43MainloopSm90TmaGmmaWarpSpecializedSparseFP8ILi8ENS5_IJNS4_1CILi1EEENSA_ILi2EEESB_EEENS1_35KernelTmaWarpSpecializedCooperativeEEENS5_IJNSA_ILi256EEENSA_ILi64EEENSA_ILi128EEEEEENS_12float_e4m3_tENS5_IJNS4_6LayoutINS5_IJiNS5_IJSC_iEEEiEEENS5_IJlNS5_IJSB_SC_EEElEEEEENSL_INS5_IJNS5_IJSH_iEEENS5_IJSI_iEEEiEEENS5_IJNS5_IJSI_NSA_ILi8192EEEEEENS5_IJSB_lEEElEEEEEEEESK_NS5_IJlSB_lEEENS4_8TiledMMAINS4_8MMA_AtomIJNS4_4SM904GMMA6SPARSE31GMMA_64x64x64_F32E4M3E4M3_SS_TNILNS14_7ScaleInE1ELS17_1ELNS14_9SparseSelE0EEEEEENSL_INS5_IJSC_SB_SB_EEENS5_IJSB_NSA_ILi0EEES1C_EEEEENS5_IJNS4_10UnderscoreES1F_S1F_EEEEENS4_23SM90_TMA_LOAD_MULTICASTENS4_14ComposedLayoutINS4_7SwizzleILi2ELi4ELi3EEENS4_25smem_sparse_ptr_flag_bitsILi2ELi8EEENSL_INS5_IJNS5_IJSB_NSA_ILi8EEEEEENS5_IJSC_SH_EEEEEENS5_IJNS5_IJS1C_SI_EEESO_EEEEEEEvNS4_8identityENS4_13SM90_TMA_LOADENS1J_INS1K_ILi3ELi4ELi3EEENS4_18smem_ptr_flag_bitsILi8EEENSL_INS5_IJS1O_SI_EEENS5_IJSI_SB_EEEEEEEvS1W_EENS_8epilogue10collective6detail29Sm90TmaWarpSpecializedAdapterINS27_15DefaultEpilogueIfNS5_IJSB_llEEES2B_NS26_6thread17LinearCombinationIfLi1EffLNS2C_9ScaleType4KindE0ELNS_15FloatRoundStyleE2EfEENS1_15EpilogueDefaultEEEEEvvEEEEvNT_6ParamsE,"aw",@nobits
	.sectionflags	@""
	.align	16
	.zero		1024


//--------------------- .nv.shared.reserved.0     --------------------------
	.section	.nv.shared.reserved.0,"aw",@nobits
	.weak		__nv_reservedSMEM_offset_0_alias
	.size		__nv_reservedSMEM_offset_0_alias, 0, 0
	.other		__nv_reservedSMEM_offset_0_alias,@"STO_CUDA_RESERVED_SHARED STV_DEFAULT"
__nv_reservedSMEM_offset_0_alias:
	.zero		0


//--------------------- .nv.global                --------------------------
	.section	.nv.global,"aw",@nobits
.nv.global:
	.type		_ZN39_INTERNAL_fae8c77c_4_k_cu_1f86f19b_27934cute1_E,@object
	.size		_ZN39_INTERNAL_fae8c77c_4_k_cu_1f86f19b_27934cute1_E,(_ZN39_INTERNAL_fae8c77c_4_k_cu_1f86f19b_27934cuda3std3__45__cpo6cbeginE - _ZN39_INTERNAL_fae8c77c_4_k_cu_1f86f19b_27934cute1_E)
_ZN39_INTERNAL_fae8c77c_4_k_cu_1f86f19b_27934cute1_E:
	.zero		1
	.type		_ZN39_INTERNAL_fae8c77c_4_k_cu_1f86f19b_27934cuda3std3__45__cpo6cbeginE,@object
	.size		_ZN39_INTERNAL_fae8c77c_4_k_cu_1f86f19b_27934cuda3std3__45__cpo6cbeginE,(_ZN39_INTERNAL_fae8c77c_4_k_cu_1f86f19b_27934cuda3std3__48in_placeE - _ZN39_INTERNAL_fae8c77c_4_k_cu_1f86f19b_27934cuda3std3__45__cpo6cbeginE)
_ZN39_INTERNAL_fae8c77c_4_k_cu_1f86f19b_27934cuda3std3__45__cpo6cbeginE:
	.zero		1
	.type		_ZN39_INTERNAL_fae8c77c_4_k_cu_1f86f19b_27934cuda3std3__48in_placeE,@object
	.size		_ZN39_INTERNAL_fae8c77c_4_k_cu_1f86f19b_27934cuda3std3__48in_placeE,(_ZN39_INTERNAL_fae8c77c_4_k_cu_1f86f19b_27934cuda3std6ranges3__45__cpo9iter_moveE - _ZN39_INTERNAL_fae8c77c_4_k_cu_1f86f19b_27934cuda3std3__48in_placeE)
_ZN39_INTERNAL_fae8c77c_4_k_cu_1f86f19b_27934cuda3std3__48in_placeE:
	.zero		1
	.type		_ZN39_INTERNAL_fae8c77c_4_k_cu_1f86f19b_27934cuda3std6ranges3__45__cpo9iter_moveE,@object
	.size		_ZN39_INTERNAL_fae8c77c_4_k_cu_1f86f19b_27934cuda3std6ranges3__45__cpo9iter_moveE,(_ZN39_INTERNAL_fae8c77c_4_k_cu_1f86f19b_27934cuda3std3__45__cpo5beginE - _ZN39_INTERNAL_fae8c77c_4_k_cu_1f86f19b_27934cuda3std6ranges3__45__cpo9iter_moveE)
_ZN39_INTERNAL_fae8c77c_4_k_cu_1f86f19b_27934cuda3std6ranges3__45__cpo9iter_moveE:
	.zero		1
	.type		_ZN39_INTERNAL_fae8c77c_4_k_cu_1f86f19b_27934cuda3std3__45__cpo5beginE,@object
	.size		_ZN39_INTERNAL_fae8c77c_4_k_cu_1f86f19b_27934cuda3std3__45__cpo5beginE,(_ZN39_INTERNAL_fae8c77c_4_k_cu_1f86f19b_27934cuda3std3__441_GLOBAL__N__fae8c77c_4_k_cu_1f86f19b_27936ignoreE - _ZN39_INTERNAL_fae8c77c_4_k_cu_1f86f19b_27934cuda3std3__45__cpo5beginE)
_ZN39_INTERNAL_fae8c77c_4_k_cu_1f86f19b_27934cuda3std3__45__cpo5beginE:
	.zero		1
	.type		_ZN39_INTERNAL_fae8c77c_4_k_cu_1f86f19b_27934cuda3std3__441_GLOBAL__N__fae8c77c_4_k_cu_1f86f19b_27936ignoreE,@object
	.size		_ZN39_INTERNAL_fae8c77c_4_k_cu_1f86f19b_27934cuda3std3__441_GLOBAL__N__fae8c77c_4_k_cu_1f86f19b_27936ignoreE,(_ZN39_INTERNAL_fae8c77c_4_k_cu_1f86f19b_27934cute7productE - _ZN39_INTERNAL_fae8c77c_4_k_cu_1f86f19b_27934cuda3std3__441_GLOBAL__N__fae8c77c_4_k_cu_1f86f19b_27936ignoreE)
_ZN39_INTERNAL_fae8c77c_4_k_cu_1f86f19b_27934cuda3std3__441_GLOBAL__N__fae8c77c_4_k_cu_1f86f19b_27936ignoreE:
	.zero		1
	.type		_ZN39_INTERNAL_fae8c77c_4_k_cu_1f86f19b_27934cute7productE,@object
	.size		_ZN39_INTERNAL_fae8c77c_4_k_cu_1f86f19b_27934cute7productE,(_ZN39_INTERNAL_fae8c77c_4_k_cu_1f86f19b_27934cuda3std3__45__cpo3endE - _ZN39_INTERNAL_fae8c77c_4_k_cu_1f86f19b_27934cute7productE)
_ZN39_INTERNAL_fae8c77c_4_k_cu_1f86f19b_27934cute7productE:
	.zero		1
	.type		_ZN39_INTERNAL_fae8c77c_4_k_cu_1f86f19b_27934cuda3std3__45__cpo3endE,@object
	.size		_ZN39_INTERNAL_fae8c77c_4_k_cu_1f86f19b_27934cuda3std3__45__cpo3endE,(_ZN39_INTERNAL_fae8c77c_4_k_cu_1f86f19b_27934cuda3std3__419piecewise_constructE - _ZN39_INTERNAL_fae8c77c_4_k_cu_1f86f19b_27934cuda3std3__45__cpo3endE)
_ZN39_INTERNAL_fae8c77c_4_k_cu_1f86f19b_27934cuda3std3__45__cpo3endE:
	.zero		1
	.type		_ZN39_INTERNAL_fae8c77c_4_k_cu_1f86f19b_27934cuda3std3__419piecewise_constructE,@object
	.size		_ZN39_INTERNAL_fae8c77c_4_k_cu_1f86f19b_27934cuda3std3__419piecewise_constructE,(_ZN39_INTERNAL_fae8c77c_4_k_cu_1f86f19b_27934cuda3std3__45__cpo4cendE - _ZN39_INTERNAL_fae8c77c_4_k_cu_1f86f19b_27934cuda3std3__419piecewise_constructE)
_ZN39_INTERNAL_fae8c77c_4_k_cu_1f86f19b_27934cuda3std3__419piecewise_constructE:
	.zero		1
	.type		_ZN39_INTERNAL_fae8c77c_4_k_cu_1f86f19b_27934cuda3std3__45__cpo4cendE,@object
	.size		_ZN39_INTERNAL_fae8c77c_4_k_cu_1f86f19b_27934cuda3std3__45__cpo4cendE,(_ZN39_INTERNAL_fae8c77c_4_k_cu_1f86f19b_27934cuda3std6ranges3__45__cpo4swapE - _ZN39_INTERNAL_fae8c77c_4_k_cu_1f86f19b_27934cuda3std3__45__cpo4cendE)
_ZN39_INTERNAL_fae8c77c_4_k_cu_1f86f19b_27934cuda3std3__45__cpo4cendE:
	.zero		1
	.type		_ZN39_INTERNAL_fae8c77c_4_k_cu_1f86f19b_27934cuda3std6ranges3__45__cpo4swapE,@object
	.size		_ZN39_INTERNAL_fae8c77c_4_k_cu_1f86f19b_27934cuda3std6ranges3__45__cpo4swapE,(.L_7 - _ZN39_INTERNAL_fae8c77c_4_k_cu_1f86f19b_27934cuda3std6ranges3__45__cpo4swapE)
_ZN39_INTERNAL_fae8c77c_4_k_cu_1f86f19b_27934cuda3std6ranges3__45__cpo4swapE:
	.zero		1
.L_7:


//--------------------- .nv.constant0._ZN7cutlass13device_kernelINS_4gemm6kernel13GemmUniversalIN4cute5tupleIJiiiiEEENS1_10collective13CollectiveMmaINS1_43MainloopSm90TmaGmmaWarpSpecializedSparseFP8ILi8ENS5_IJNS4_1CILi1EEENSA_ILi2EEESB_EEENS1_35KernelTmaWarpSpecializedCooperativeEEENS5_IJNSA_ILi256EEENSA_ILi64EEENSA_ILi128EEEEEENS_12float_e4m3_tENS5_IJNS4_6LayoutINS5_IJiNS5_IJSC_iEEEiEEENS5_IJlNS5_IJSB_SC_EEElEEEEENSL_INS5_IJNS5_IJSH_iEEENS5_IJSI_iEEEiEEENS5_IJNS5_IJSI_NSA_ILi8192EEEEEENS5_IJSB_lEEElEEEEEEEESK_NS5_IJlSB_lEEENS4_8TiledMMAINS4_8MMA_AtomIJNS4_4SM904GMMA6SPARSE31GMMA_64x64x64_F32E4M3E4M3_SS_TNILNS14_7ScaleInE1ELS17_1ELNS14_9SparseSelE0EEEEEENSL_INS5_IJSC_SB_SB_EEENS5_IJSB_NSA_ILi0EEES1C_EEEEENS5_IJNS4_10UnderscoreES1F_S1F_EEEEENS4_23SM90_TMA_LOAD_MULTICASTENS4_14ComposedLayoutINS4_7SwizzleILi2ELi4ELi3EEENS4_25smem_sparse_ptr_flag_bitsILi2ELi8EEENSL_INS5_IJNS5_IJSB_NSA_ILi8EEEEEENS5_IJSC_SH_EEEEEENS5_IJNS5_IJS1C_SI_EEESO_EEEEEEEvNS4_8identityENS4_13SM90_TMA_LOADENS1J_INS1K_ILi3ELi4ELi3EEENS4_18smem_ptr_flag_bitsILi8EEENSL_INS5_IJS1O_SI_EEENS5_IJSI_SB_EEEEEEEvS1W_EENS_8epilogue10collective6detail29Sm90TmaWarpSpecializedAdapterINS27_15DefaultEpilogueIfNS5_IJSB_llEEES2B_NS26_6thread17LinearCombinationIfLi1EffLNS2C_9ScaleType4KindE0ELNS_15FloatRoundStyleE2EfEENS1_15EpilogueDefaultEEEEEvvEEEEvNT_6ParamsE --------------------------
	.section	.nv.constant0._ZN7cutlass13device_kernelINS_4gemm6kernel13GemmUniversalIN4cute5tupleIJiiiiEEENS1_10collective13CollectiveMmaINS1_43MainloopSm90TmaGmmaWarpSpecializedSparseFP8ILi8ENS5_IJNS4_1CILi1EEENSA_ILi2EEESB_EEENS1_35KernelTmaWarpSpecializedCooperativeEEENS5_IJNSA_ILi256EEENSA_ILi64EEENSA_ILi128EEEEEENS_12float_e4m3_tENS5_IJNS4_6LayoutINS5_IJiNS5_IJSC_iEEEiEEENS5_IJlNS5_IJSB_SC_EEElEEEEENSL_INS5_IJNS5_IJSH_iEEENS5_IJSI_iEEEiEEENS5_IJNS5_IJSI_NSA_ILi8192EEEEEENS5_IJSB_lEEElEEEEEEEESK_NS5_IJlSB_lEEENS4_8TiledMMAINS4_8MMA_AtomIJNS4_4SM904GMMA6SPARSE31GMMA_64x64x64_F32E4M3E4M3_SS_TNILNS14_7ScaleInE1ELS17_1ELNS14_9SparseSelE0EEEEEENSL_INS5_IJSC_SB_SB_EEENS5_IJSB_NSA_ILi0EEES1C_EEEEENS5_IJNS4_10UnderscoreES1F_S1F_EEEEENS4_23SM90_TMA_LOAD_MULTICASTENS4_14ComposedLayoutINS4_7SwizzleILi2ELi4ELi3EEENS4_25smem_sparse_ptr_flag_bitsILi2ELi8EEENSL_INS5_IJNS5_IJSB_NSA_ILi8EEEEEENS5_IJSC_SH_EEEEEENS5_IJNS5_IJS1C_SI_EEESO_EEEEEEEvNS4_8identityENS4_13SM90_TMA_LOADENS1J_INS1K_ILi3ELi4ELi3EEENS4_18smem_ptr_flag_bitsILi8EEENSL_INS5_IJS1O_SI_EEENS5_IJSI_SB_EEEEEEEvS1W_EENS_8epilogue10collective6detail29Sm90TmaWarpSpecializedAdapterINS27_15DefaultEpilogueIfNS5_IJSB_llEEES2B_NS26_6thread17LinearCombinationIfLi1EffLNS2C_9ScaleType4KindE0ELNS_15FloatRoundStyleE2EfEENS1_15EpilogueDefaultEEEEEvvEEEEvNT_6ParamsE,"a",@progbits
	.sectionflags	@""
	.align	4
.nv.constant0._ZN7cutlass13device_kernelINS_4gemm6kernel13GemmUniversalIN4cute5tupleIJiiiiEEENS1_10collective13CollectiveMmaINS1_43MainloopSm90TmaGmmaWarpSpecializedSparseFP8ILi8ENS5_IJNS4_1CILi1EEENSA_ILi2EEESB_EEENS1_35KernelTmaWarpSpecializedCooperativeEEENS5_IJNSA_ILi256EEENSA_ILi64EEENSA_ILi128EEEEEENS_12float_e4m3_tENS5_IJNS4_6LayoutINS5_IJiNS5_IJSC_iEEEiEEENS5_IJlNS5_IJSB_SC_EEElEEEEENSL_INS5_IJNS5_IJSH_iEEENS5_IJSI_iEEEiEEENS5_IJNS5_IJSI_NSA_ILi8192EEEEEENS5_IJSB_lEEElEEEEEEEESK_NS5_IJlSB_lEEENS4_8TiledMMAINS4_8MMA_AtomIJNS4_4SM904GMMA6SPARSE31GMMA_64x64x64_F32E4M3E4M3_SS_TNILNS14_7ScaleInE1ELS17_1ELNS14_9SparseSelE0EEEEEENSL_INS5_IJSC_SB_SB_EEENS5_IJSB_NSA_ILi0EEES1C_EEEEENS5_IJNS4_10UnderscoreES1F_S1F_EEEEENS4_23SM90_TMA_LOAD_MULTICASTENS4_14ComposedLayoutINS4_7SwizzleILi2ELi4ELi3EEENS4_25smem_sparse_ptr_flag_bitsILi2ELi8EEENSL_INS5_IJNS5_IJSB_NSA_ILi8EEEEEENS5_IJSC_SH_EEEEEENS5_IJNS5_IJS1C_SI_EEESO_EEEEEEEvNS4_8identityENS4_13SM90_TMA_LOADENS1J_INS1K_ILi3ELi4ELi3EEENS4_18smem_ptr_flag_bitsILi8EEENSL_INS5_IJS1O_SI_EEENS5_IJSI_SB_EEEEEEEvS1W_EENS_8epilogue10collective6detail29Sm90TmaWarpSpecializedAdapterINS27_15DefaultEpilogueIfNS5_IJSB_llEEES2B_NS26_6thread17LinearCombinationIfLi1EffLNS2C_9ScaleType4KindE0ELNS_15FloatRoundStyleE2EfEENS1_15EpilogueDefaultEEEEEvvEEEEvNT_6ParamsE:
	.zero		1920


//--------------------- SYMBOLS --------------------------

	.type		.nv.reservedSmem.offset0,@object
	.size		.nv.reservedSmem.offset0,0x4
